// auto-generated by cutlass_sweep.gemm — config: {"arch": "sm_100", "cluster_m": 1, "cluster_n": 1, "dtype": "int8", "dtype_b": "int8", "layout": "nt", "stages": 6, "tile_k": 128, "tile_m": 128, "tile_n": 64}
#include "cutlass/cutlass.h"
#include "cutlass/gemm/collective/collective_builder.hpp"
#include "cutlass/gemm/device/gemm_universal_adapter.h"
#include "cutlass/gemm/kernel/gemm_universal.hpp"
#include "cutlass/epilogue/collective/collective_builder.hpp"

using ElemA = int8_t;
using ElemB = int8_t;
using ElemCD = int8_t;
using Acc  = int32_t;
using TileShape    = cute::Shape<cute::_128, cute::_64, cute::_128>;
using ClusterShape = cute::Shape<cute::_1, cute::_1, cute::_1>;

using CollectiveEpilogue = typename cutlass::epilogue::collective::CollectiveBuilder<
    cutlass::arch::Sm100, cutlass::arch::OpClassTensorOp,
    TileShape, ClusterShape,
    cutlass::epilogue::collective::EpilogueTileAuto,
    Acc, Acc,
    ElemCD, cutlass::layout::RowMajor, 128 / cutlass::sizeof_bits<ElemCD>::value,
    ElemCD, cutlass::layout::RowMajor, 128 / cutlass::sizeof_bits<ElemCD>::value,
    cutlass::epilogue::collective::EpilogueScheduleAuto
  >::CollectiveOp;

using CollectiveMainloop = typename cutlass::gemm::collective::CollectiveBuilder<
    cutlass::arch::Sm100, cutlass::arch::OpClassTensorOp,
    ElemA, cutlass::layout::RowMajor, 128 / cutlass::sizeof_bits<ElemA>::value,
    ElemB, cutlass::layout::ColumnMajor, 128 / cutlass::sizeof_bits<ElemB>::value,
    Acc,
    TileShape, ClusterShape,
    cutlass::gemm::collective::StageCount<6>,
    cutlass::gemm::collective::KernelScheduleAuto
  >::CollectiveOp;

using GemmKernel = cutlass::gemm::kernel::GemmUniversal<
    cute::Shape<int,int,int,int>,
    CollectiveMainloop,
    CollectiveEpilogue
>;
using Gemm = cutlass::gemm::device::GemmUniversalAdapter<GemmKernel>;

// Force the device kernel symbol into the cubin without needing a host main.
auto* _anchor = &cutlass::device_kernel<GemmKernel>;


// ===== COMPILED SASS (sm_100a) =====

	.target	sm_100a

	.elftype	@"ET_EXEC"


//--------------------- .note.nv.tkinfo           --------------------------
	.section	.note.nv.tkinfo,"",@"SHT_NOTE"
	.sectionflags	@"SHF_NOTE_NV_TKINFO"
	.tkinfo
        /*0018*/ 	.word	0x00000002
        /*0030*/ 	.string	""
        /*0030*/ 	.string	"ptxas"
        /*0030*/ 	.string	"Cuda compilation tools, release 13.0, V13.0.88"
        /*0030*/ 	.string	"Build cuda_13.0.r13.0/compiler.36424714_0"
        /*0030*/ 	.string	"-arch sm_100a -m 64 "



//--------------------- .note.nv.cuinfo           --------------------------
	.section	.note.nv.cuinfo,"",@"SHT_NOTE"
	.sectionflags	@"SHF_NOTE_NV_CUINFO"
        /*0018*/ 	.short	0x0002
        /*001a*/ 	.short	0x0064
        /*001c*/ 	.short	0x0082
	.zero		2


//--------------------- .nv.info                  --------------------------
	.section	.nv.info,"",@"SHT_CUDA_INFO"
	.align	4


	//----- nvinfo : EIATTR_REGCOUNT
	.align		4
        /*0000*/ 	.byte	0x04, 0x2f
        /*0002*/ 	.short	(.L_19 - .L_18)
	.align		4
.L_18:
        /*0004*/ 	.word	index@(_ZN7cutlass13device_kernelINS_4gemm6kernel13GemmUniversalIN4cute5tupleIJiiiiEEENS1_10collective13CollectiveMmaINS1_35MainloopSm100TmaUmmaWarpSpecializedILi6ELi2ELi4ENS5_IJNS4_1CILi1EEESB_SB_EEEEENS5_IJNSA_ILi128EEENSA_ILi64EEESE_EEEaNS5_IJlSB_lEEEaSH_NS4_8TiledMMAINS4_8MMA_AtomIJNS4_15SM100_MMA_S8_SSIaaiLi128ELi64ELNS4_4UMMA5MajorE0ELSM_0ELNSL_8SaturateE0EEEEEENS4_6LayoutISC_NS5_IJNSA_ILi0EEESR_SR_EEEEENS5_IJNS4_10UnderscoreESU_SU_EEEEENS4_13SM90_TMA_LOADENS4_14ComposedLayoutINS4_7SwizzleILi3ELi4ELi3EEENS4_18smem_ptr_flag_bitsILi8EEENSQ_INS5_IJNSA_ILi8EEESE_EEENS5_IJSE_SB_EEEEEEEvNS4_8identityESX_S17_vS18_EENS_8epilogue10collective18CollectiveEpilogueINS1A_23Sm100TmaWarpSpecializedILi1ELi1ELi64ELb0ELb0EEEJSG_NS5_IJNSQ_ISE_SB_EENSQ_ISF_SB_EEEEEaSH_aSH_NS1A_6fusion15FusionCallbacksIS1E_NS1I_17LinearCombinationIaiaiLNS_15FloatRoundStyleE2EEESG_S1H_JEEENS4_5SM1004TMEM4LOAD26SM100_TMEM_LOAD_32dp32b64xESX_NSY_INSZ_ILi2ELi4ELi3EEES12_NSQ_INS5_IJS13_SF_EEENS5_IJSF_SB_EEEEEEENS4_39AutoVectorizingCopyWithAssumedAlignmentILi128EEENS4_14SM90_TMA_STOREES1W_S1Y_S1Y_EEEvvEEEEvNT_6ParamsE)
        /*0008*/ 	.word	0x000000c6


	//----- nvinfo : EIATTR_FRAME_SIZE
	.align		4
.L_19:
        /*000c*/ 	.byte	0x04, 0x11
        /*000e*/ 	.short	(.L_21 - .L_20)
	.align		4
.L_20:
        /*0010*/ 	.word	index@($__internal_2_$__cuda_sm10x_tcgen05_guardrail_trap_unallocated_columns_being_dealloced)
        /*0014*/ 	.word	0x00000000


	//----- nvinfo : EIATTR_FRAME_SIZE
	.align		4
.L_21:
        /*0018*/ 	.byte	0x04, 0x11
        /*001a*/ 	.short	(.L_23 - .L_22)
	.align		4
.L_22:
        /*001c*/ 	.word	index@($__internal_1_$__cuda_sm10x_tcgen05_guardrail_trap_phase_invalid_during_alloc)
        /*0020*/ 	.word	0x00000000


	//----- nvinfo : EIATTR_FRAME_SIZE
	.align		4
.L_23:
        /*0024*/ 	.byte	0x04, 0x11
        /*0026*/ 	.short	(.L_25 - .L_24)
	.align		4
.L_24:
        /*0028*/ 	.word	index@($__internal_0_$__cuda_sm10x_tcgen05_guardrail_trap_col_being_dealloced_not_returned_by_alloc)
        /*002c*/ 	.word	0x00000000


	//----- nvinfo : EIATTR_FRAME_SIZE
	.align		4
.L_25:
        /*0030*/ 	.byte	0x04, 0x11
        /*0032*/ 	.short	(.L_27 - .L_26)
	.align		4
.L_26:
        /*0034*/ 	.word	index@(_ZN7cutlass13device_kernelINS_4gemm6kernel13GemmUniversalIN4cute5tupleIJiiiiEEENS1_10collective13CollectiveMmaINS1_35MainloopSm100TmaUmmaWarpSpecializedILi6ELi2ELi4ENS5_IJNS4_1CILi1EEESB_SB_EEEEENS5_IJNSA_ILi128EEENSA_ILi64EEESE_EEEaNS5_IJlSB_lEEEaSH_NS4_8TiledMMAINS4_8MMA_AtomIJNS4_15SM100_MMA_S8_SSIaaiLi128ELi64ELNS4_4UMMA5MajorE0ELSM_0ELNSL_8SaturateE0EEEEEENS4_6LayoutISC_NS5_IJNSA_ILi0EEESR_SR_EEEEENS5_IJNS4_10UnderscoreESU_SU_EEEEENS4_13SM90_TMA_LOADENS4_14ComposedLayoutINS4_7SwizzleILi3ELi4ELi3EEENS4_18smem_ptr_flag_bitsILi8EEENSQ_INS5_IJNSA_ILi8EEESE_EEENS5_IJSE_SB_EEEEEEEvNS4_8identityESX_S17_vS18_EENS_8epilogue10collective18CollectiveEpilogueINS1A_23Sm100TmaWarpSpecializedILi1ELi1ELi64ELb0ELb0EEEJSG_NS5_IJNSQ_ISE_SB_EENSQ_ISF_SB_EEEEEaSH_aSH_NS1A_6fusion15FusionCallbacksIS1E_NS1I_17LinearCombinationIaiaiLNS_15FloatRoundStyleE2EEESG_S1H_JEEENS4_5SM1004TMEM4LOAD26SM100_TMEM_LOAD_32dp32b64xESX_NSY_INSZ_ILi2ELi4ELi3EEES12_NSQ_INS5_IJS13_SF_EEENS5_IJSF_SB_EEEEEEENS4_39AutoVectorizingCopyWithAssumedAlignmentILi128EEENS4_14SM90_TMA_STOREES1W_S1Y_S1Y_EEEvvEEEEvNT_6ParamsE)
        /*0038*/ 	.word	0x00000000


	//----- nvinfo : EIATTR_MIN_STACK_SIZE
	.align		4
.L_27:
        /*003c*/ 	.byte	0x04, 0x12
        /*003e*/ 	.short	(.L_29 - .L_28)
	.align		4
.L_28:
        /*0040*/ 	.word	index@(_ZN7cutlass13device_kernelINS_4gemm6kernel13GemmUniversalIN4cute5tupleIJiiiiEEENS1_10collective13CollectiveMmaINS1_35MainloopSm100TmaUmmaWarpSpecializedILi6ELi2ELi4ENS5_IJNS4_1CILi1EEESB_SB_EEEEENS5_IJNSA_ILi128EEENSA_ILi64EEESE_EEEaNS5_IJlSB_lEEEaSH_NS4_8TiledMMAINS4_8MMA_AtomIJNS4_15SM100_MMA_S8_SSIaaiLi128ELi64ELNS4_4UMMA5MajorE0ELSM_0ELNSL_8SaturateE0EEEEEENS4_6LayoutISC_NS5_IJNSA_ILi0EEESR_SR_EEEEENS5_IJNS4_10UnderscoreESU_SU_EEEEENS4_13SM90_TMA_LOADENS4_14ComposedLayoutINS4_7SwizzleILi3ELi4ELi3EEENS4_18smem_ptr_flag_bitsILi8EEENSQ_INS5_IJNSA_ILi8EEESE_EEENS5_IJSE_SB_EEEEEEEvNS4_8identityESX_S17_vS18_EENS_8epilogue10collective18CollectiveEpilogueINS1A_23Sm100TmaWarpSpecializedILi1ELi1ELi64ELb0ELb0EEEJSG_NS5_IJNSQ_ISE_SB_EENSQ_ISF_SB_EEEEEaSH_aSH_NS1A_6fusion15FusionCallbacksIS1E_NS1I_17LinearCombinationIaiaiLNS_15FloatRoundStyleE2EEESG_S1H_JEEENS4_5SM1004TMEM4LOAD26SM100_TMEM_LOAD_32dp32b64xESX_NSY_INSZ_ILi2ELi4ELi3EEES12_NSQ_INS5_IJS13_SF_EEENS5_IJSF_SB_EEEEEEENS4_39AutoVectorizingCopyWithAssumedAlignmentILi128EEENS4_14SM90_TMA_STOREES1W_S1Y_S1Y_EEEvvEEEEvNT_6ParamsE)
        /*0044*/ 	.word	0x00000000
.L_29:


//--------------------- .nv.compat                --------------------------
	.section	.nv.compat,"",@"SHT_CUDA_COMPAT_INFO"
	.align	4
        /*0000*/ 	.byte	0x02, 0x09, 0x01, 0x00, 0x02, 0x02, 0x03, 0x00, 0x02, 0x05, 0x06, 0x00, 0x03, 0x07, 0x01, 0x01
        /*0010*/ 	.byte	0x02, 0x03, 0x01, 0x00, 0x02, 0x06, 0x01, 0x00, 0x04, 0x0b, 0x08, 0x00, 0x01, 0x00, 0x00, 0x00
        /*0020*/ 	.byte	0x00, 0x00, 0x00, 0x00


//--------------------- .nv.info._ZN7cutlass13device_kernelINS_4gemm6kernel13GemmUniversalIN4cute5tupleIJiiiiEEENS1_10collective13CollectiveMmaINS1_35MainloopSm100TmaUmmaWarpSpecializedILi6ELi2ELi4ENS5_IJNS4_1CILi1EEESB_SB_EEEEENS5_IJNSA_ILi128EEENSA_ILi64EEESE_EEEaNS5_IJlSB_lEEEaSH_NS4_8TiledMMAINS4_8MMA_AtomIJNS4_15SM100_MMA_S8_SSIaaiLi128ELi64ELNS4_4UMMA5MajorE0ELSM_0ELNSL_8SaturateE0EEEEEENS4_6LayoutISC_NS5_IJNSA_ILi0EEESR_SR_EEEEENS5_IJNS4_10UnderscoreESU_SU_EEEEENS4_13SM90_TMA_LOADENS4_14ComposedLayoutINS4_7SwizzleILi3ELi4ELi3EEENS4_18smem_ptr_flag_bitsILi8EEENSQ_INS5_IJNSA_ILi8EEESE_EEENS5_IJSE_SB_EEEEEEEvNS4_8identityESX_S17_vS18_EENS_8epilogue10collective18CollectiveEpilogueINS1A_23Sm100TmaWarpSpecializedILi1ELi1ELi64ELb0ELb0EEEJSG_NS5_IJNSQ_ISE_SB_EENSQ_ISF_SB_EEEEEaSH_aSH_NS1A_6fusion15FusionCallbacksIS1E_NS1I_17LinearCombinationIaiaiLNS_15FloatRoundStyleE2EEESG_S1H_JEEENS4_5SM1004TMEM4LOAD26SM100_TMEM_LOAD_32dp32b64xESX_NSY_INSZ_ILi2ELi4ELi3EEES12_NSQ_INS5_IJS13_SF_EEENS5_IJSF_SB_EEEEEEENS4_39AutoVectorizingCopyWithAssumedAlignmentILi128EEENS4_14SM90_TMA_STOREES1W_S1Y_S1Y_EEEvvEEEEvNT_6ParamsE --------------------------
	.section	.nv.info._ZN7cutlass13device_kernelINS_4gemm6kernel13GemmUniversalIN4cute5tupleIJiiiiEEENS1_10collective13CollectiveMmaINS1_35MainloopSm100TmaUmmaWarpSpecializedILi6ELi2ELi4ENS5_IJNS4_1CILi1EEESB_SB_EEEEENS5_IJNSA_ILi128EEENSA_ILi64EEESE_EEEaNS5_IJlSB_lEEEaSH_NS4_8TiledMMAINS4_8MMA_AtomIJNS4_15SM100_MMA_S8_SSIaaiLi128ELi64ELNS4_4UMMA5MajorE0ELSM_0ELNSL_8SaturateE0EEEEEENS4_6LayoutISC_NS5_IJNSA_ILi0EEESR_SR_EEEEENS5_IJNS4_10UnderscoreESU_SU_EEEEENS4_13SM90_TMA_LOADENS4_14ComposedLayoutINS4_7SwizzleILi3ELi4ELi3EEENS4_18smem_ptr_flag_bitsILi8EEENSQ_INS5_IJNSA_ILi8EEESE_EEENS5_IJSE_SB_EEEEEEEvNS4_8identityESX_S17_vS18_EENS_8epilogue10collective18CollectiveEpilogueINS1A_23Sm100TmaWarpSpecializedILi1ELi1ELi64ELb0ELb0EEEJSG_NS5_IJNSQ_ISE_SB_EENSQ_ISF_SB_EEEEEaSH_aSH_NS1A_6fusion15FusionCallbacksIS1E_NS1I_17LinearCombinationIaiaiLNS_15FloatRoundStyleE2EEESG_S1H_JEEENS4_5SM1004TMEM4LOAD26SM100_TMEM_LOAD_32dp32b64xESX_NSY_INSZ_ILi2ELi4ELi3EEES12_NSQ_INS5_IJS13_SF_EEENS5_IJSF_SB_EEEEEEENS4_39AutoVectorizingCopyWithAssumedAlignmentILi128EEENS4_14SM90_TMA_STOREES1W_S1Y_S1Y_EEEvvEEEEvNT_6ParamsE,"",@"SHT_CUDA_INFO"
	.sectionflags	@""
	.align	4


	//----- nvinfo : EIATTR_CUDA_API_VERSION
	.align		4
        /*0000*/ 	.byte	0x04, 0x37
        /*0002*/ 	.short	(.L_31 - .L_30)
.L_30:
        /*0004*/ 	.word	0x00000082


	//----- nvinfo : EIATTR_KPARAM_INFO
	.align		4
.L_31:
        /*0008*/ 	.byte	0x04, 0x17
        /*000a*/ 	.short	(.L_33 - .L_32)
.L_32:
        /*000c*/ 	.word	0x00000000
        /*0010*/ 	.short	0x0000
        /*0012*/ 	.short	0x0000
        /*0014*/ 	.byte	0x00, 0xf0, 0x01, 0x20


	//----- nvinfo : EIATTR_AT_ENTRY_FRAGMENTS
	.align		4
.L_33:
        /*0018*/ 	.byte	0x04, 0x4f
        /*001a*/ 	.short	(.L_35 - .L_34)


	//   ....[0]....
.L_34:
        /*001c*/ 	.word	0x00000006


	//----- nvinfo : EIATTR_RESERVED_SMEM_USED
	.align		4
.L_35:
        /*0020*/ 	.byte	0x01, 0x41
	.zero		2


	//----- nvinfo : EIATTR_SPARSE_MMA_MASK
	.align		4
        /*0024*/ 	.byte	0x03, 0x50
        /*0026*/ 	.short	0x0000


	//----- nvinfo : EIATTR_TCGEN05_1CTA_USED
	.align		4
        /*0028*/ 	.byte	0x01, 0x51
	.zero		2


	//----- nvinfo : EIATTR_MAXREG_COUNT
	.align		4
        /*002c*/ 	.byte	0x03, 0x1b
        /*002e*/ 	.short	0x00ff


	//----- nvinfo : EIATTR_NUM_BARRIERS
	.align		4
        /*0030*/ 	.byte	0x02, 0x4c
        /*0032*/ 	.byte	0x07
	.zero		1


	//----- nvinfo : EIATTR_EXTERNS
	.align		4
        /*0034*/ 	.byte	0x04, 0x0f
        /*0036*/ 	.short	(.L_37 - .L_36)


	//   ....[0]....
	.align		4
.L_36:
        /*0038*/ 	.word	index@(__assertfail)


	//----- nvinfo : EIATTR_MERCURY_ISA_VERSION
	.align		4
.L_37:
        /*003c*/ 	.byte	0x03, 0x5f
        /*003e*/ 	.short	0x0101


	//----- nvinfo : EIATTR_INT_WARP_WIDE_INSTR_OFFSETS
	.align		4
        /*0040*/ 	.byte	0x04, 0x31
        /*0042*/ 	.short	(.L_39 - .L_38)


	//   ....[0]....
.L_38:
        /*0044*/ 	.word	0x00001dd0


	//   ....[1]....
        /*0048*/ 	.word	0x00003940


	//   ....[2]....
        /*004c*/ 	.word	0x00003960


	//   ....[3]....
        /*0050*/ 	.word	0x00003990


	//   ....[4]....
        /*0054*/ 	.word	0x000043a0


	//   ....[5]....
        /*0058*/ 	.word	0x00004490


	//----- nvinfo : EIATTR_COOP_GROUP_MASK_REGIDS
	.align		4
.L_39:
        /*005c*/ 	.byte	0x04, 0x29
        /*005e*/ 	.short	(.L_41 - .L_40)


	//   ....[0]....
.L_40:
        /*0060*/ 	.word	0xffffffff


	//   ....[1]....
        /*0064*/ 	.word	0xffffffff


	//   ....[2]....
        /*0068*/ 	.word	0xffffffff


	//   ....[3]....
        /*006c*/ 	.word	0xffffffff


	//   ....[4]....
        /*0070*/ 	.word	0xffffffff


	//   ....[5]....
        /*0074*/ 	.word	0xffffffff


	//   ....[6]....
        /*0078*/ 	.word	0xffffffff


	//   ....[7]....
        /*007c*/ 	.word	0xffffffff


	//   ....[8]....
        /*0080*/ 	.word	0xffffffff


	//   ....[9]....
        /*0084*/ 	.word	0xffffffff


	//   ....[10]....
        /*0088*/ 	.word	0xffffffff


	//   ....[11]....
        /*008c*/ 	.word	0xffffffff


	//   ....[12]....
        /*0090*/ 	.word	0xffffffff


	//----- nvinfo : EIATTR_COOP_GROUP_INSTR_OFFSETS
	.align		4
.L_41:
        /*0094*/ 	.byte	0x04, 0x28
        /*0096*/ 	.short	(.L_43 - .L_42)


	//   ....[0]....
.L_42:
        /*0098*/ 	.word	0x00000090


	//   ....[1]....
        /*009c*/ 	.word	0x000004d0


	//   ....[2]....
        /*00a0*/ 	.word	0x00000680


	//   ....[3]....
        /*00a4*/ 	.word	0x000007c0


	//   ....[4]....
        /*00a8*/ 	.word	0x000008c0


	//   ....[5]....
        /*00ac*/ 	.word	0x00000a30


	//   ....[6]....
        /*00b0*/ 	.word	0x00000bd0


	//   ....[7]....
        /*00b4*/ 	.word	0x00001cb0


	//   ....[8]....
        /*00b8*/ 	.word	0x00002bb0


	//   ....[9]....
        /*00bc*/ 	.word	0x00002dc0


	//   ....[10]....
        /*00c0*/ 	.word	0x00002df0


	//   ....[11]....
        /*00c4*/ 	.word	0x00003820


	//   ....[12]....
        /*00c8*/ 	.word	0x00003a50


	//----- nvinfo : EIATTR_VRC_CTA_INIT_COUNT
	.align		4
.L_43:
        /*00cc*/ 	.byte	0x02, 0x4a
        /*00ce*/ 	.byte	0x80
	.zero		1


	//----- nvinfo : EIATTR_SYSCALL_OFFSETS
	.align		4
        /*00d0*/ 	.byte	0x04, 0x46
        /*00d2*/ 	.short	(.L_45 - .L_44)


	//   ....[0]....
.L_44:
        /*00d4*/ 	.word	0x00004ec0


	//   ....[1]....
        /*00d8*/ 	.word	0x00005000


	//   ....[2]....
        /*00dc*/ 	.word	0x000057a0


	//----- nvinfo : EIATTR_MBARRIER_INSTR_OFFSETS
	.align		4
.L_45:
        /*00e0*/ 	.byte	0x04, 0x39
        /*00e2*/ 	.short	(.L_47 - .L_46)


	//   ....[0]....
.L_46:
        /*00e4*/ 	.word	0x000005b0
        /*00e8*/ 	.word	0x000000ff
        /*00ec*/ 	.word	0x00000000
        /*00f0*/ 	.short	0x0100
        /*00f2*/ 	.byte	0x05
	.zero		1


	//   ....[1]....
        /*00f4*/ 	.word	0x000005c0
        /*00f8*/ 	.word	0x000000ff
        /*00fc*/ 	.word	0x00000030
        /*0100*/ 	.short	0x0100
        /*0102*/ 	.byte	0x05
	.zero		1


	//   ....[2]....
        /*0104*/ 	.word	0x000005d0
        /*0108*/ 	.word	0x000000ff
        /*010c*/ 	.word	0x00000008
        /*0110*/ 	.short	0x0100
        /*0112*/ 	.byte	0x05
	.zero		1


	//   ....[3]....
        /*0114*/ 	.word	0x000005e0
        /*0118*/ 	.word	0x000000ff
        /*011c*/ 	.word	0x00000038
        /*0120*/ 	.short	0x0100
        /*0122*/ 	.byte	0x05
	.zero		1


	//   ....[4]....
        /*0124*/ 	.word	0x000005f0
        /*0128*/ 	.word	0x000000ff
        /*012c*/ 	.word	0x00000010
        /*0130*/ 	.short	0x0100
        /*0132*/ 	.byte	0x05
	.zero		1


	//   ....[5]....
        /*0134*/ 	.word	0x00000600
        /*0138*/ 	.word	0x000000ff
        /*013c*/ 	.word	0x00000040
        /*0140*/ 	.short	0x0100
        /*0142*/ 	.byte	0x05
	.zero		1


	//   ....[6]....
        /*0144*/ 	.word	0x00000610
        /*0148*/ 	.word	0x000000ff
        /*014c*/ 	.word	0x00000018
        /*0150*/ 	.short	0x0100
        /*0152*/ 	.byte	0x05
	.zero		1


	//   ....[7]....
        /*0154*/ 	.word	0x00000620
        /*0158*/ 	.word	0x000000ff
        /*015c*/ 	.word	0x00000048
        /*0160*/ 	.short	0x0100
        /*0162*/ 	.byte	0x05
	.zero		1


	//   ....[8]....
        /*0164*/ 	.word	0x00000630
        /*0168*/ 	.word	0x000000ff
        /*016c*/ 	.word	0x00000020
        /*0170*/ 	.short	0x0100
        /*0172*/ 	.byte	0x05
	.zero		1


	//   ....[9]....
        /*0174*/ 	.word	0x00000640
        /*0178*/ 	.word	0x000000ff
        /*017c*/ 	.word	0x00000050
        /*0180*/ 	.short	0x0100
        /*0182*/ 	.byte	0x05
	.zero		1


	//   ....[10]....
        /*0184*/ 	.word	0x00000650
        /*0188*/ 	.word	0x000000ff
        /*018c*/ 	.word	0x00000028
        /*0190*/ 	.short	0x0100
        /*0192*/ 	.byte	0x05
	.zero		1


	//   ....[11]....
        /*0194*/ 	.word	0x00000660
        /*0198*/ 	.word	0x000000ff
        /*019c*/ 	.word	0x00000058
        /*01a0*/ 	.short	0x0100
        /*01a2*/ 	.byte	0x05
	.zero		1


	//   ....[12]....
        /*01a4*/ 	.word	0x00000790
        /*01a8*/ 	.word	0x000000ff
        /*01ac*/ 	.word	0x00000060
        /*01b0*/ 	.short	0x0100
        /*01b2*/ 	.byte	0x06
	.zero		1


	//   ....[13]....
        /*01b4*/ 	.word	0x000007a0
        /*01b8*/ 	.word	0x000000ff
        /*01bc*/ 	.word	0x00000068
        /*01c0*/ 	.short	0x0100
        /*01c2*/ 	.byte	0x06
	.zero		1


	//   ....[14]....
        /*01c4*/ 	.word	0x00000890
        /*01c8*/ 	.word	0x000000ff
        /*01cc*/ 	.word	0x00000070
        /*01d0*/ 	.short	0x0100
        /*01d2*/ 	.byte	0x05
	.zero		1


	//   ....[15]....
        /*01d4*/ 	.word	0x000008a0
        /*01d8*/ 	.word	0x000000ff
        /*01dc*/ 	.word	0x00000078
        /*01e0*/ 	.short	0x0100
        /*01e2*/ 	.byte	0x05
	.zero		1


	//   ....[16]....
        /*01e4*/ 	.word	0x000009e0
        /*01e8*/ 	.word	0x000000ff
        /*01ec*/ 	.word	0x00000080
        /*01f0*/ 	.short	0x0100
        /*01f2*/ 	.byte	0x05
	.zero		1


	//   ....[17]....
        /*01f4*/ 	.word	0x000009f0
        /*01f8*/ 	.word	0x000000ff
        /*01fc*/ 	.word	0x00000090
        /*0200*/ 	.short	0x0100
        /*0202*/ 	.byte	0x05
	.zero		1


	//   ....[18]....
        /*0204*/ 	.word	0x00000a00
        /*0208*/ 	.word	0x000000ff
        /*020c*/ 	.word	0x00000088
        /*0210*/ 	.short	0x0100
        /*0212*/ 	.byte	0x05
	.zero		1


	//   ....[19]....
        /*0214*/ 	.word	0x00000a10
        /*0218*/ 	.word	0x000000ff
        /*021c*/ 	.word	0x00000098
        /*0220*/ 	.short	0x0100
        /*0222*/ 	.byte	0x05
	.zero		1


	//   ....[20]....
        /*0224*/ 	.word	0x00000b40
        /*0228*/ 	.word	0x000000ff
        /*022c*/ 	.word	0x000000a0
        /*0230*/ 	.short	0x0100
        /*0232*/ 	.byte	0x06
	.zero		1


	//   ....[21]....
        /*0234*/ 	.word	0x00000b50
        /*0238*/ 	.word	0x000000ff
        /*023c*/ 	.word	0x000000c0
        /*0240*/ 	.short	0x0100
        /*0242*/ 	.byte	0x06
	.zero		1


	//   ....[22]....
        /*0244*/ 	.word	0x00000b60
        /*0248*/ 	.word	0x000000ff
        /*024c*/ 	.word	0x000000a8
        /*0250*/ 	.short	0x0100
        /*0252*/ 	.byte	0x06
	.zero		1


	//   ....[23]....
        /*0254*/ 	.word	0x00000b70
        /*0258*/ 	.word	0x000000ff
        /*025c*/ 	.word	0x000000c8
        /*0260*/ 	.short	0x0100
        /*0262*/ 	.byte	0x06
	.zero		1


	//   ....[24]....
        /*0264*/ 	.word	0x00000b80
        /*0268*/ 	.word	0x000000ff
        /*026c*/ 	.word	0x000000b0
        /*0270*/ 	.short	0x0100
        /*0272*/ 	.byte	0x06
	.zero		1


	//   ....[25]....
        /*0274*/ 	.word	0x00000b90
        /*0278*/ 	.word	0x000000ff
        /*027c*/ 	.word	0x000000d0
        /*0280*/ 	.short	0x0100
        /*0282*/ 	.byte	0x06
	.zero		1


	//   ....[26]....
        /*0284*/ 	.word	0x00000ba0
        /*0288*/ 	.word	0x000000ff
        /*028c*/ 	.word	0x000000b8
        /*0290*/ 	.short	0x0100
        /*0292*/ 	.byte	0x06
	.zero		1


	//   ....[27]....
        /*0294*/ 	.word	0x00000bb0
        /*0298*/ 	.word	0x000000ff
        /*029c*/ 	.word	0x000000d8
        /*02a0*/ 	.short	0x0100
        /*02a2*/ 	.byte	0x06
	.zero		1


	//   ....[28]....
        /*02a4*/ 	.word	0x00000ca0
        /*02a8*/ 	.word	0x000000ff
        /*02ac*/ 	.word	0x000000e0
        /*02b0*/ 	.short	0x0100
        /*02b2*/ 	.byte	0x05
	.zero		1


	//   ....[29]....
        /*02b4*/ 	.word	0x00000cb0
        /*02b8*/ 	.word	0x000000ff
        /*02bc*/ 	.word	0x000000f0
        /*02c0*/ 	.short	0x0100
        /*02c2*/ 	.byte	0x05
	.zero		1


	//   ....[30]....
        /*02c4*/ 	.word	0x00000cc0
        /*02c8*/ 	.word	0x000000ff
        /*02cc*/ 	.word	0x000000e8
        /*02d0*/ 	.short	0x0100
        /*02d2*/ 	.byte	0x05
	.zero		1


	//   ....[31]....
        /*02d4*/ 	.word	0x00000cd0
        /*02d8*/ 	.word	0x000000ff
        /*02dc*/ 	.word	0x000000f8
        /*02e0*/ 	.short	0x0100
        /*02e2*/ 	.byte	0x05
	.zero		1


	//   ....[32]....
        /*02e4*/ 	.word	0x000015b0
        /*02e8*/ 	.word	0x00000003
        /*02ec*/ 	.word	0x000000f0
        /*02f0*/ 	.short	0x010a
        /*02f2*/ 	.byte	0xff
	.zero		1


	//   ....[33]....
        /*02f4*/ 	.word	0x000015e0
        /*02f8*/ 	.word	0x00000003
        /*02fc*/ 	.word	0x000000e0
        /*0300*/ 	.short	0x0101
        /*0302*/ 	.byte	0xff
	.zero		1


	//   ....[34]....
        /*0304*/ 	.word	0x000016b0
        /*0308*/ 	.word	0x000000ff
        /*030c*/ 	.word	0x00000030
        /*0310*/ 	.short	0x010a
        /*0312*/ 	.byte	0x08
	.zero		1


	//   ....[35]....
        /*0314*/ 	.word	0x00001750
        /*0318*/ 	.word	0x000000ff
        /*031c*/ 	.word	0x00000030
        /*0320*/ 	.short	0x010a
        /*0322*/ 	.byte	0x21
	.zero		1


	//   ....[36]....
        /*0324*/ 	.word	0x000018a0
        /*0328*/ 	.word	0x000000ff
        /*032c*/ 	.word	0x00000030
        /*0330*/ 	.short	0x010a
        /*0332*/ 	.byte	0x08
	.zero		1


	//   ....[37]....
        /*0334*/ 	.word	0x000019b0
        /*0338*/ 	.word	0x000000ff
        /*033c*/ 	.word	0x00000078
        /*0340*/ 	.short	0x0101
        /*0342*/ 	.byte	0x04
	.zero		1


	//   ....[38]....
        /*0344*/ 	.word	0x000019d0
        /*0348*/ 	.word	0x000000ff
        /*034c*/ 	.word	0x00000030
        /*0350*/ 	.short	0x010a
        /*0352*/ 	.byte	0x08
	.zero		1


	//   ....[39]....
        /*0354*/ 	.word	0x00001a50
        /*0358*/ 	.word	0x000000ff
        /*035c*/ 	.word	0x00000030
        /*0360*/ 	.short	0x010a
        /*0362*/ 	.byte	0x11
	.zero		1


	//   ....[40]....
        /*0364*/ 	.word	0x00001ba0
        /*0368*/ 	.word	0x000000ff
        /*036c*/ 	.word	0x00000030
        /*0370*/ 	.short	0x010a
        /*0372*/ 	.byte	0x08
	.zero		1


	//   ....[41]....
        /*0374*/ 	.word	0x00001ce0
        /*0378*/ 	.word	0x00000002
        /*037c*/ 	.word	0x00000080
        /*0380*/ 	.short	0x010a
        /*0382*/ 	.byte	0xff
	.zero		1


	//   ....[42]....
        /*0384*/ 	.word	0x00001da0
        /*0388*/ 	.word	0x00000002
        /*038c*/ 	.word	0x00000000
        /*0390*/ 	.short	0x0101
        /*0392*/ 	.byte	0xff
	.zero		1


	//   ....[43]....
        /*0394*/ 	.word	0x00002300
        /*0398*/ 	.word	0x000000ff
        /*039c*/ 	.word	0x00000000
        /*03a0*/ 	.short	0x010a
        /*03a2*/ 	.byte	0x05
	.zero		1


	//   ....[44]....
        /*03a4*/ 	.word	0x00002390
        /*03a8*/ 	.word	0x000000ff
        /*03ac*/ 	.word	0x00000000
        /*03b0*/ 	.short	0x010a
        /*03b2*/ 	.byte	0x05
	.zero		1


	//   ....[45]....
        /*03b4*/ 	.word	0x00002420
        /*03b8*/ 	.word	0x000000ff
        /*03bc*/ 	.word	0x00000000
        /*03c0*/ 	.short	0x010a
        /*03c2*/ 	.byte	0x05
	.zero		1


	//   ....[46]....
        /*03c4*/ 	.word	0x000024b0
        /*03c8*/ 	.word	0x000000ff
        /*03cc*/ 	.word	0x00000000
        /*03d0*/ 	.short	0x010a
        /*03d2*/ 	.byte	0x05
	.zero		1


	//   ....[47]....
        /*03d4*/ 	.word	0x00002540
        /*03d8*/ 	.word	0x000000ff
        /*03dc*/ 	.word	0x00000000
        /*03e0*/ 	.short	0x010a
        /*03e2*/ 	.byte	0x05
	.zero		1


	//   ....[48]....
        /*03e4*/ 	.word	0x000025e0
        /*03e8*/ 	.word	0x00000000
        /*03ec*/ 	.word	0x00000000
        /*03f0*/ 	.short	0x010a
        /*03f2*/ 	.byte	0xff
	.zero		1


	//   ....[49]....
        /*03f4*/ 	.word	0x00002700
        /*03f8*/ 	.word	0x00000000
        /*03fc*/ 	.word	0x000000e0
        /*0400*/ 	.short	0x010a
        /*0402*/ 	.byte	0xff
	.zero		1


	//   ....[50]....
        /*0404*/ 	.word	0x00002760
        /*0408*/ 	.word	0x00000004
        /*040c*/ 	.word	0x00000000
        /*0410*/ 	.short	0x0101
        /*0412*/ 	.byte	0xff
	.zero		1


	//   ....[51]....
        /*0414*/ 	.word	0x00002780
        /*0418*/ 	.word	0x000000ff
        /*041c*/ 	.word	0x00000090
        /*0420*/ 	.short	0x010a
        /*0422*/ 	.byte	0x05
	.zero		1


	//   ....[52]....
        /*0424*/ 	.word	0x000028a0
        /*0428*/ 	.word	0x00000000
        /*042c*/ 	.word	0x00000080
        /*0430*/ 	.short	0x010a
        /*0432*/ 	.byte	0xff
	.zero		1


	//   ....[53]....
        /*0434*/ 	.word	0x000029b0
        /*0438*/ 	.word	0x00000000
        /*043c*/ 	.word	0x00000000
        /*0440*/ 	.short	0x0101
        /*0442*/ 	.byte	0xff
	.zero		1


	//   ....[54]....
        /*0444*/ 	.word	0x00002a40
        /*0448*/ 	.word	0x000000ff
        /*044c*/ 	.word	0x00000090
        /*0450*/ 	.short	0x0106
        /*0452*/ 	.byte	0x05
	.zero		1


	//   ....[55]....
        /*0454*/ 	.word	0x00002a60
        /*0458*/ 	.word	0x000000ff
        /*045c*/ 	.word	0x00000090
        /*0460*/ 	.short	0x010a
        /*0462*/ 	.byte	0x05
	.zero		1


	//   ....[56]....
        /*0464*/ 	.word	0x00002af0
        /*0468*/ 	.word	0x000000ff
        /*046c*/ 	.word	0x00000090
        /*0470*/ 	.short	0x0106
        /*0472*/ 	.byte	0x04
	.zero		1


	//   ....[57]....
        /*0474*/ 	.word	0x00002b30
        /*0478*/ 	.word	0x00000000
        /*047c*/ 	.word	0x00000090
        /*0480*/ 	.short	0x010a
        /*0482*/ 	.byte	0xff
	.zero		1


	//   ....[58]....
        /*0484*/ 	.word	0x00003070
        /*0488*/ 	.word	0x00000000
        /*048c*/ 	.word	0x00000080
        /*0490*/ 	.short	0x010a
        /*0492*/ 	.byte	0xff
	.zero		1


	//   ....[59]....
        /*0494*/ 	.word	0x00003180
        /*0498*/ 	.word	0x00000003
        /*049c*/ 	.word	0x00000000
        /*04a0*/ 	.short	0x0101
        /*04a2*/ 	.byte	0xff
	.zero		1


	//   ....[60]....
        /*04a4*/ 	.word	0x00003190
        /*04a8*/ 	.word	0x000000ff
        /*04ac*/ 	.word	0x00000000
        /*04b0*/ 	.short	0x010a
        /*04b2*/ 	.byte	0x06
	.zero		1


	//   ....[61]....
        /*04b4*/ 	.word	0x000031b0
        /*04b8*/ 	.word	0x000000ff
        /*04bc*/ 	.word	0x000000c0
        /*04c0*/ 	.short	0x010a
        /*04c2*/ 	.byte	0x07
	.zero		1


	//   ....[62]....
        /*04c4*/ 	.word	0x00003280
        /*04c8*/ 	.word	0x000000ff
        /*04cc*/ 	.word	0x00000000
        /*04d0*/ 	.short	0x010a
        /*04d2*/ 	.byte	0x06
	.zero		1


	//   ....[63]....
        /*04d4*/ 	.word	0x000033b0
        /*04d8*/ 	.word	0x000000ff
        /*04dc*/ 	.word	0x00000000
        /*04e0*/ 	.short	0x010a
        /*04e2*/ 	.byte	0x1a
	.zero		1


	//   ....[64]....
        /*04e4*/ 	.word	0x00003650
        /*04e8*/ 	.word	0x000000ff
        /*04ec*/ 	.word	0x00000000
        /*04f0*/ 	.short	0x010a
        /*04f2*/ 	.byte	0x06
	.zero		1


	//   ....[65]....
        /*04f4*/ 	.word	0x000036e0
        /*04f8*/ 	.word	0x000000ff
        /*04fc*/ 	.word	0x00000000
        /*0500*/ 	.short	0x010a
        /*0502*/ 	.byte	0x06
	.zero		1


	//   ....[66]....
        /*0504*/ 	.word	0x00003770
        /*0508*/ 	.word	0x000000ff
        /*050c*/ 	.word	0x00000000
        /*0510*/ 	.short	0x010a
        /*0512*/ 	.byte	0x06
	.zero		1


	//   ....[67]....
        /*0514*/ 	.word	0x00003800
        /*0518*/ 	.word	0x000000ff
        /*051c*/ 	.word	0x00000000
        /*0520*/ 	.short	0x010a
        /*0522*/ 	.byte	0x07
	.zero		1


	//   ....[68]....
        /*0524*/ 	.word	0x00003c40
        /*0528*/ 	.word	0x00000000
        /*052c*/ 	.word	0x00000080
        /*0530*/ 	.short	0x010a
        /*0532*/ 	.byte	0xff
	.zero		1


	//   ....[69]....
        /*0534*/ 	.word	0x00003d30
        /*0538*/ 	.word	0x00000000
        /*053c*/ 	.word	0x00000000
        /*0540*/ 	.short	0x0101
        /*0542*/ 	.byte	0xff
	.zero		1


	//   ....[70]....
        /*0544*/ 	.word	0x00004050
        /*0548*/ 	.word	0x000000ff
        /*054c*/ 	.word	0x00000078
        /*0550*/ 	.short	0x010a
        /*0552*/ 	.byte	0x06
	.zero		1


	//   ....[71]....
        /*0554*/ 	.word	0x000041d0
        /*0558*/ 	.word	0x000000ff
        /*055c*/ 	.word	0x00000068
        /*0560*/ 	.short	0x010a
        /*0562*/ 	.byte	0x06
	.zero		1


	//   ....[72]....
        /*0564*/ 	.word	0x00004500
        /*0568*/ 	.word	0x000000ff
        /*056c*/ 	.word	0x00000060
        /*0570*/ 	.short	0x010b
        /*0572*/ 	.byte	0x06
	.zero		1


	//   ....[73]....
        /*0574*/ 	.word	0x00004520
        /*0578*/ 	.word	0x000000ff
        /*057c*/ 	.word	0x00000000
        /*0580*/ 	.short	0x0101
        /*0582*/ 	.byte	0x25
	.zero		1


	//   ....[74]....
        /*0584*/ 	.word	0x00004560
        /*0588*/ 	.word	0x00000000
        /*058c*/ 	.word	0x00000068
        /*0590*/ 	.short	0x010a
        /*0592*/ 	.byte	0xff
	.zero		1


	//   ....[75]....
        /*0594*/ 	.word	0x000048d0
        /*0598*/ 	.word	0x00000000
        /*059c*/ 	.word	0x00000080
        /*05a0*/ 	.short	0x010a
        /*05a2*/ 	.byte	0xff
	.zero		1


	//   ....[76]....
        /*05a4*/ 	.word	0x000049e0
        /*05a8*/ 	.word	0x00000000
        /*05ac*/ 	.word	0x00000000
        /*05b0*/ 	.short	0x0101
        /*05b2*/ 	.byte	0xff
	.zero		1


	//   ....[77]....
        /*05b4*/ 	.word	0x00005380
        /*05b8*/ 	.word	0x000000ff
        /*05bc*/ 	.word	0x00000060
        /*05c0*/ 	.short	0x010a
        /*05c2*/ 	.byte	0x2b
	.zero		1


	//   ....[78]....
        /*05c4*/ 	.word	0x00005390
        /*05c8*/ 	.word	0x00000094
        /*05cc*/ 	.word	0x000000a0
        /*05d0*/ 	.short	0x010a
        /*05d2*/ 	.byte	0xff
	.zero		1


	//   ....[79]....
        /*05d4*/ 	.word	0x00005520
        /*05d8*/ 	.word	0x000000ff
        /*05dc*/ 	.word	0x00000060
        /*05e0*/ 	.short	0x010a
        /*05e2*/ 	.byte	0x2b
	.zero		1


	//   ....[80]....
        /*05e4*/ 	.word	0x00005620
        /*05e8*/ 	.word	0x000000ff
        /*05ec*/ 	.word	0x00000000
        /*05f0*/ 	.short	0x0101
        /*05f2*/ 	.byte	0x04
	.zero		1


	//   ....[81]....
        /*05f4*/ 	.word	0x00005680
        /*05f8*/ 	.word	0x00000094
        /*05fc*/ 	.word	0x000000a0
        /*0600*/ 	.short	0x010a
        /*0602*/ 	.byte	0xff
	.zero		1


	//   ....[82]....
        /*0604*/ 	.word	0x000059f0
        /*0608*/ 	.word	0x000000ff
        /*060c*/ 	.word	0x00000000
        /*0610*/ 	.short	0x0101
        /*0612*/ 	.byte	0x05
	.zero		1


	//   ....[83]....
        /*0614*/ 	.word	0x00006be0
        /*0618*/ 	.word	0x00000003
        /*061c*/ 	.word	0x000000f0
        /*0620*/ 	.short	0x010a
        /*0622*/ 	.byte	0xff
	.zero		1


	//   ....[84]....
        /*0624*/ 	.word	0x00006c40
        /*0628*/ 	.word	0x00000002
        /*062c*/ 	.word	0x00000030
        /*0630*/ 	.short	0x010a
        /*0632*/ 	.byte	0xff
	.zero		1


	//   ....[85]....
        /*0634*/ 	.word	0x00006ca0
        /*0638*/ 	.word	0x00000002
        /*063c*/ 	.word	0x00000030
        /*0640*/ 	.short	0x010a
        /*0642*/ 	.byte	0xff
	.zero		1


	//   ....[86]....
        /*0644*/ 	.word	0x00006cf0
        /*0648*/ 	.word	0x00000002
        /*064c*/ 	.word	0x00000080
        /*0650*/ 	.short	0x010a
        /*0652*/ 	.byte	0xff
	.zero		1


	//   ....[87]....
        /*0654*/ 	.word	0x00006d50
        /*0658*/ 	.word	0x00000000
        /*065c*/ 	.word	0x00000000
        /*0660*/ 	.short	0x010a
        /*0662*/ 	.byte	0xff
	.zero		1


	//   ....[88]....
        /*0664*/ 	.word	0x00006db0
        /*0668*/ 	.word	0x00000000
        /*066c*/ 	.word	0x00000000
        /*0670*/ 	.short	0x010a
        /*0672*/ 	.byte	0xff
	.zero		1


	//   ....[89]....
        /*0674*/ 	.word	0x00006e10
        /*0678*/ 	.word	0x00000000
        /*067c*/ 	.word	0x00000000
        /*0680*/ 	.short	0x010a
        /*0682*/ 	.byte	0xff
	.zero		1


	//   ....[90]....
        /*0684*/ 	.word	0x00006e70
        /*0688*/ 	.word	0x00000000
        /*068c*/ 	.word	0x00000000
        /*0690*/ 	.short	0x010a
        /*0692*/ 	.byte	0xff
	.zero		1


	//   ....[91]....
        /*0694*/ 	.word	0x00006ed0
        /*0698*/ 	.word	0x00000000
        /*069c*/ 	.word	0x00000000
        /*06a0*/ 	.short	0x010a
        /*06a2*/ 	.byte	0xff
	.zero		1


	//   ....[92]....
        /*06a4*/ 	.word	0x00006f20
        /*06a8*/ 	.word	0x00000000
        /*06ac*/ 	.word	0x000000e0
        /*06b0*/ 	.short	0x010a
        /*06b2*/ 	.byte	0xff
	.zero		1


	//   ....[93]....
        /*06b4*/ 	.word	0x00006f80
        /*06b8*/ 	.word	0x00000000
        /*06bc*/ 	.word	0x00000090
        /*06c0*/ 	.short	0x010a
        /*06c2*/ 	.byte	0xff
	.zero		1


	//   ....[94]....
        /*06c4*/ 	.word	0x00006fd0
        /*06c8*/ 	.word	0x00000000
        /*06cc*/ 	.word	0x00000080
        /*06d0*/ 	.short	0x010a
        /*06d2*/ 	.byte	0xff
	.zero		1


	//   ....[95]....
        /*06d4*/ 	.word	0x00007030
        /*06d8*/ 	.word	0x00000000
        /*06dc*/ 	.word	0x00000090
        /*06e0*/ 	.short	0x010a
        /*06e2*/ 	.byte	0xff
	.zero		1


	//   ....[96]....
        /*06e4*/ 	.word	0x00007080
        /*06e8*/ 	.word	0x00000000
        /*06ec*/ 	.word	0x00000080
        /*06f0*/ 	.short	0x010a
        /*06f2*/ 	.byte	0xff
	.zero		1


	//   ....[97]....
        /*06f4*/ 	.word	0x000070e0
        /*06f8*/ 	.word	0x00000003
        /*06fc*/ 	.word	0x000000c0
        /*0700*/ 	.short	0x010a
        /*0702*/ 	.byte	0xff
	.zero		1


	//   ....[98]....
        /*0704*/ 	.word	0x00007140
        /*0708*/ 	.word	0x00000000
        /*070c*/ 	.word	0x00000000
        /*0710*/ 	.short	0x010a
        /*0712*/ 	.byte	0xff
	.zero		1


	//   ....[99]....
        /*0714*/ 	.word	0x000071a0
        /*0718*/ 	.word	0x00000000
        /*071c*/ 	.word	0x00000000
        /*0720*/ 	.short	0x010a
        /*0722*/ 	.byte	0xff
	.zero		1


	//   ....[100]....
        /*0724*/ 	.word	0x00007200
        /*0728*/ 	.word	0x00000000
        /*072c*/ 	.word	0x00000000
        /*0730*/ 	.short	0x010a
        /*0732*/ 	.byte	0xff
	.zero		1


	//   ....[101]....
        /*0734*/ 	.word	0x00007260
        /*0738*/ 	.word	0x00000000
        /*073c*/ 	.word	0x00000000
        /*0740*/ 	.short	0x010a
        /*0742*/ 	.byte	0xff
	.zero		1


	//   ....[102]....
        /*0744*/ 	.word	0x000072c0
        /*0748*/ 	.word	0x00000000
        /*074c*/ 	.word	0x00000000
        /*0750*/ 	.short	0x010a
        /*0752*/ 	.byte	0xff
	.zero		1


	//   ....[103]....
        /*0754*/ 	.word	0x00007310
        /*0758*/ 	.word	0x00000000
        /*075c*/ 	.word	0x00000080
        /*0760*/ 	.short	0x010a
        /*0762*/ 	.byte	0xff
	.zero		1


	//   ....[104]....
        /*0764*/ 	.word	0x00007370
        /*0768*/ 	.word	0x00000000
        /*076c*/ 	.word	0x00000078
        /*0770*/ 	.short	0x010a
        /*0772*/ 	.byte	0xff
	.zero		1


	//   ....[105]....
        /*0774*/ 	.word	0x000073d0
        /*0778*/ 	.word	0x00000003
        /*077c*/ 	.word	0x00000068
        /*0780*/ 	.short	0x010a
        /*0782*/ 	.byte	0xff
	.zero		1


	//   ....[106]....
        /*0784*/ 	.word	0x00007420
        /*0788*/ 	.word	0x00000000
        /*078c*/ 	.word	0x00000080
        /*0790*/ 	.short	0x010a
        /*0792*/ 	.byte	0xff
	.zero		1


	//   ....[107]....
        /*0794*/ 	.word	0x00007480
        /*0798*/ 	.word	0x00000000
        /*079c*/ 	.word	0x00000060
        /*07a0*/ 	.short	0x010a
        /*07a2*/ 	.byte	0xff
	.zero		1


	//   ....[108]....
        /*07a4*/ 	.word	0x000074d0
        /*07a8*/ 	.word	0x00000094
        /*07ac*/ 	.word	0x000000a0
        /*07b0*/ 	.short	0x010a
        /*07b2*/ 	.byte	0xff
	.zero		1


	//----- nvinfo : EIATTR_NUM_MBARRIERS
	.align		4
.L_47:
        /*07b4*/ 	.byte	0x03, 0x38
        /*07b6*/ 	.short	0x0020


	//----- nvinfo : EIATTR_EXIT_INSTR_OFFSETS
	.align		4
        /*07b8*/ 	.byte	0x04, 0x1c
        /*07ba*/ 	.short	(.L_49 - .L_48)


	//   ....[0]....
.L_48:
        /*07bc*/ 	.word	0x00002610


	//   ....[1]....
        /*07c0*/ 	.word	0x00002b00


	//   ....[2]....
        /*07c4*/ 	.word	0x00002b60


	//   ....[3]....
        /*07c8*/ 	.word	0x00003a60


	//   ....[4]....
        /*07cc*/ 	.word	0x00004590


	//   ....[5]....
        /*07d0*/ 	.word	0x000045d0


	//   ....[6]....
        /*07d4*/ 	.word	0x00006bd0


	//----- nvinfo : EIATTR_MAX_THREADS
	.align		4
.L_49:
        /*07d8*/ 	.byte	0x04, 0x05
        /*07da*/ 	.short	(.L_51 - .L_50)
.L_50:
        /*07dc*/ 	.word	0x00000100
        /*07e0*/ 	.word	0x00000001
        /*07e4*/ 	.word	0x00000001


	//----- nvinfo : EIATTR_CRS_STACK_SIZE
	.align		4
.L_51:
        /*07e8*/ 	.byte	0x04, 0x1e
        /*07ea*/ 	.short	(.L_53 - .L_52)
.L_52:
        /*07ec*/ 	.word	0x00000000


	//----- nvinfo : EIATTR_CBANK_PARAM_SIZE
	.align		4
.L_53:
        /*07f0*/ 	.byte	0x03, 0x19
        /*07f2*/ 	.short	0x0800


	//----- nvinfo : EIATTR_PARAM_CBANK
	.align		4
        /*07f4*/ 	.byte	0x04, 0x0a
        /*07f6*/ 	.short	(.L_55 - .L_54)
	.align		4
.L_54:
        /*07f8*/ 	.word	index@(.nv.constant0._ZN7cutlass13device_kernelINS_4gemm6kernel13GemmUniversalIN4cute5tupleIJiiiiEEENS1_10collective13CollectiveMmaINS1_35MainloopSm100TmaUmmaWarpSpecializedILi6ELi2ELi4ENS5_IJNS4_1CILi1EEESB_SB_EEEEENS5_IJNSA_ILi128EEENSA_ILi64EEESE_EEEaNS5_IJlSB_lEEEaSH_NS4_8TiledMMAINS4_8MMA_AtomIJNS4_15SM100_MMA_S8_SSIaaiLi128ELi64ELNS4_4UMMA5MajorE0ELSM_0ELNSL_8SaturateE0EEEEEENS4_6LayoutISC_NS5_IJNSA_ILi0EEESR_SR_EEEEENS5_IJNS4_10UnderscoreESU_SU_EEEEENS4_13SM90_TMA_LOADENS4_14ComposedLayoutINS4_7SwizzleILi3ELi4ELi3EEENS4_18smem_ptr_flag_bitsILi8EEENSQ_INS5_IJNSA_ILi8EEESE_EEENS5_IJSE_SB_EEEEEEEvNS4_8identityESX_S17_vS18_EENS_8epilogue10collective18CollectiveEpilogueINS1A_23Sm100TmaWarpSpecializedILi1ELi1ELi64ELb0ELb0EEEJSG_NS5_IJNSQ_ISE_SB_EENSQ_ISF_SB_EEEEEaSH_aSH_NS1A_6fusion15FusionCallbacksIS1E_NS1I_17LinearCombinationIaiaiLNS_15FloatRoundStyleE2EEESG_S1H_JEEENS4_5SM1004TMEM4LOAD26SM100_TMEM_LOAD_32dp32b64xESX_NSY_INSZ_ILi2ELi4ELi3EEES12_NSQ_INS5_IJS13_SF_EEENS5_IJSF_SB_EEEEEEENS4_39AutoVectorizingCopyWithAssumedAlignmentILi128EEENS4_14SM90_TMA_STOREES1W_S1Y_S1Y_EEEvvEEEEvNT_6ParamsE)
        /*07fc*/ 	.short	0x0380
        /*07fe*/ 	.short	0x0800


	//----- nvinfo : EIATTR_SW_WAR
	.align		4
.L_55:
        /*0800*/ 	.byte	0x04, 0x36
        /*0802*/ 	.short	(.L_57 - .L_56)
.L_56:
        /*0804*/ 	.word	0x00000008
.L_57:


//--------------------- .nv.callgraph             --------------------------
	.section	.nv.callgraph,"",@"SHT_CUDA_CALLGRAPH"
	.align	4
	.sectionentsize	8
	.align		4
        /*0000*/ 	.word	0x00000000
	.align		4
        /*0004*/ 	.word	0xffffffff
	.align		4
        /*0008*/ 	.word	index@(_ZN7cutlass13device_kernelINS_4gemm6kernel13GemmUniversalIN4cute5tupleIJiiiiEEENS1_10collective13CollectiveMmaINS1_35MainloopSm100TmaUmmaWarpSpecializedILi6ELi2ELi4ENS5_IJNS4_1CILi1EEESB_SB_EEEEENS5_IJNSA_ILi128EEENSA_ILi64EEESE_EEEaNS5_IJlSB_lEEEaSH_NS4_8TiledMMAINS4_8MMA_AtomIJNS4_15SM100_MMA_S8_SSIaaiLi128ELi64ELNS4_4UMMA5MajorE0ELSM_0ELNSL_8SaturateE0EEEEEENS4_6LayoutISC_NS5_IJNSA_ILi0EEESR_SR_EEEEENS5_IJNS4_10UnderscoreESU_SU_EEEEENS4_13SM90_TMA_LOADENS4_14ComposedLayoutINS4_7SwizzleILi3ELi4ELi3EEENS4_18smem_ptr_flag_bitsILi8EEENSQ_INS5_IJNSA_ILi8EEESE_EEENS5_IJSE_SB_EEEEEEEvNS4_8identityESX_S17_vS18_EENS_8epilogue10collective18CollectiveEpilogueINS1A_23Sm100TmaWarpSpecializedILi1ELi1ELi64ELb0ELb0EEEJSG_NS5_IJNSQ_ISE_SB_EENSQ_ISF_SB_EEEEEaSH_aSH_NS1A_6fusion15FusionCallbacksIS1E_NS1I_17LinearCombinationIaiaiLNS_15FloatRoundStyleE2EEESG_S1H_JEEENS4_5SM1004TMEM4LOAD26SM100_TMEM_LOAD_32dp32b64xESX_NSY_INSZ_ILi2ELi4ELi3EEES12_NSQ_INS5_IJS13_SF_EEENS5_IJSF_SB_EEEEEEENS4_39AutoVectorizingCopyWithAssumedAlignmentILi128EEENS4_14SM90_TMA_STOREES1W_S1Y_S1Y_EEEvvEEEEvNT_6ParamsE)
	.align		4
        /*000c*/ 	.word	index@(__assertfail)
	.align		4
        /*0010*/ 	.word	0x00000000
	.align		4
        /*0014*/ 	.word	0xfffffffe
	.align		4
        /*0018*/ 	.word	0x00000000
	.align		4
        /*001c*/ 	.word	0xfffffffd
	.align		4
        /*0020*/ 	.word	0x00000000
	.align		4
        /*0024*/ 	.word	0xfffffffc


//--------------------- .nv.constant4             --------------------------
	.section	.nv.constant4,"a",@progbits
	.align	8
	.align		8
.nv.constant4:
        /*0000*/ 	.dword	__assertfail
	.align		8
        /*0008*/ 	.dword	__unnamed_1
	.align		8
        /*0010*/ 	.dword	__unnamed_2
	.align		8
        /*0018*/ 	.dword	_ZN40_INTERNAL_c496426d_4_k_cu_3ca58921_154204cuda3std3__45__cpo5beginE
	.align		8
        /*0020*/ 	.dword	_ZN40_INTERNAL_c496426d_4_k_cu_3ca58921_154204cuda3std3__45__cpo3endE
	.align		8
        /*0028*/ 	.dword	_ZN40_INTERNAL_c496426d_4_k_cu_3ca58921_154204cuda3std3__45__cpo6cbeginE
	.align		8
        /*0030*/ 	.dword	_ZN40_INTERNAL_c496426d_4_k_cu_3ca58921_154204cuda3std3__45__cpo4cendE
	.align		8
        /*0038*/ 	.dword	_ZN40_INTERNAL_c496426d_4_k_cu_3ca58921_154204cuda3std3__442_GLOBAL__N__c496426d_4_k_cu_3ca58921_154206ignoreE
	.align		8
        /*0040*/ 	.dword	_ZN40_INTERNAL_c496426d_4_k_cu_3ca58921_154204cuda3std3__419piecewise_constructE
	.align		8
        /*0048*/ 	.dword	_ZN40_INTERNAL_c496426d_4_k_cu_3ca58921_154204cuda3std3__48in_placeE
	.align		8
        /*0050*/ 	.dword	_ZN40_INTERNAL_c496426d_4_k_cu_3ca58921_154204cuda3std6ranges3__45__cpo4swapE
	.align		8
        /*0058*/ 	.dword	_ZN40_INTERNAL_c496426d_4_k_cu_3ca58921_154204cuda3std6ranges3__45__cpo9iter_moveE
	.align		8
        /*0060*/ 	.dword	_ZN40_INTERNAL_c496426d_4_k_cu_3ca58921_154204cute7productE
	.align		8
        /*0068*/ 	.dword	_ZN40_INTERNAL_c496426d_4_k_cu_3ca58921_154204cute1_E
	.align		8
        /*0070*/ 	.dword	$str$25
	.align		8
        /*0078*/ 	.dword	$str$26
	.align		8
        /*0080*/ 	.dword	$str$27
	.align		8
        /*0088*/ 	.dword	$str$28


//--------------------- .text._ZN7cutlass13device_kernelINS_4gemm6kernel13GemmUniversalIN4cute5tupleIJiiiiEEENS1_10collective13CollectiveMmaINS1_35MainloopSm100TmaUmmaWarpSpecializedILi6ELi2ELi4ENS5_IJNS4_1CILi1EEESB_SB_EEEEENS5_IJNSA_ILi128EEENSA_ILi64EEESE_EEEaNS5_IJlSB_lEEEaSH_NS4_8TiledMMAINS4_8MMA_AtomIJNS4_15SM100_MMA_S8_SSIaaiLi128ELi64ELNS4_4UMMA5MajorE0ELSM_0ELNSL_8SaturateE0EEEEEENS4_6LayoutISC_NS5_IJNSA_ILi0EEESR_SR_EEEEENS5_IJNS4_10UnderscoreESU_SU_EEEEENS4_13SM90_TMA_LOADENS4_14ComposedLayoutINS4_7SwizzleILi3ELi4ELi3EEENS4_18smem_ptr_flag_bitsILi8EEENSQ_INS5_IJNSA_ILi8EEESE_EEENS5_IJSE_SB_EEEEEEEvNS4_8identityESX_S17_vS18_EENS_8epilogue10collective18CollectiveEpilogueINS1A_23Sm100TmaWarpSpecializedILi1ELi1ELi64ELb0ELb0EEEJSG_NS5_IJNSQ_ISE_SB_EENSQ_ISF_SB_EEEEEaSH_aSH_NS1A_6fusion15FusionCallbacksIS1E_NS1I_17LinearCombinationIaiaiLNS_15FloatRoundStyleE2EEESG_S1H_JEEENS4_5SM1004TMEM4LOAD26SM100_TMEM_LOAD_32dp32b64xESX_NSY_INSZ_ILi2ELi4ELi3EEES12_NSQ_INS5_IJS13_SF_EEENS5_IJSF_SB_EEEEEEENS4_39AutoVectorizingCopyWithAssumedAlignmentILi128EEENS4_14SM90_TMA_STOREES1W_S1Y_S1Y_EEEvvEEEEvNT_6ParamsE --------------------------
	.section	.text._ZN7cutlass13device_kernelINS_4gemm6kernel13GemmUniversalIN4cute5tupleIJiiiiEEENS1_10collective13CollectiveMmaINS1_35MainloopSm100TmaUmmaWarpSpecializedILi6ELi2ELi4ENS5_IJNS4_1CILi1EEESB_SB_EEEEENS5_IJNSA_ILi128EEENSA_ILi64EEESE_EEEaNS5_IJlSB_lEEEaSH_NS4_8TiledMMAINS4_8MMA_AtomIJNS4_15SM100_MMA_S8_SSIaaiLi128ELi64ELNS4_4UMMA5MajorE0ELSM_0ELNSL_8SaturateE0EEEEEENS4_6LayoutISC_NS5_IJNSA_ILi0EEESR_SR_EEEEENS5_IJNS4_10UnderscoreESU_SU_EEEEENS4_13SM90_TMA_LOADENS4_14ComposedLayoutINS4_7SwizzleILi3ELi4ELi3EEENS4_18smem_ptr_flag_bitsILi8EEENSQ_INS5_IJNSA_ILi8EEESE_EEENS5_IJSE_SB_EEEEEEEvNS4_8identityESX_S17_vS18_EENS_8epilogue10collective18CollectiveEpilogueINS1A_23Sm100TmaWarpSpecializedILi1ELi1ELi64ELb0ELb0EEEJSG_NS5_IJNSQ_ISE_SB_EENSQ_ISF_SB_EEEEEaSH_aSH_NS1A_6fusion15FusionCallbacksIS1E_NS1I_17LinearCombinationIaiaiLNS_15FloatRoundStyleE2EEESG_S1H_JEEENS4_5SM1004TMEM4LOAD26SM100_TMEM_LOAD_32dp32b64xESX_NSY_INSZ_ILi2ELi4ELi3EEES12_NSQ_INS5_IJS13_SF_EEENS5_IJSF_SB_EEEEEEENS4_39AutoVectorizingCopyWithAssumedAlignmentILi128EEENS4_14SM90_TMA_STOREES1W_S1Y_S1Y_EEEvvEEEEvNT_6ParamsE,"ax",@progbits
	.align	128
.text._ZN7cutlass13device_kernelINS_4gemm6kernel13GemmUniversalIN4cute5tupleIJiiiiEEENS1_10collective13CollectiveMmaINS1_35MainloopSm100TmaUmmaWarpSpecializedILi6ELi2ELi4ENS5_IJNS4_1CILi1EEESB_SB_EEEEENS5_IJNSA_ILi128EEENSA_ILi64EEESE_EEEaNS5_IJlSB_lEEEaSH_NS4_8TiledMMAINS4_8MMA_AtomIJNS4_15SM100_MMA_S8_SSIaaiLi128ELi64ELNS4_4UMMA5MajorE0ELSM_0ELNSL_8SaturateE0EEEEEENS4_6LayoutISC_NS5_IJNSA_ILi0EEESR_SR_EEEEENS5_IJNS4_10UnderscoreESU_SU_EEEEENS4_13SM90_TMA_LOADENS4_14ComposedLayoutINS4_7SwizzleILi3ELi4ELi3EEENS4_18smem_ptr_flag_bitsILi8EEENSQ_INS5_IJNSA_ILi8EEESE_EEENS5_IJSE_SB_EEEEEEEvNS4_8identityESX_S17_vS18_EENS_8epilogue10collective18CollectiveEpilogueINS1A_23Sm100TmaWarpSpecializedILi1ELi1ELi64ELb0ELb0EEEJSG_NS5_IJNSQ_ISE_SB_EENSQ_ISF_SB_EEEEEaSH_aSH_NS1A_6fusion15FusionCallbacksIS1E_NS1I_17LinearCombinationIaiaiLNS_15FloatRoundStyleE2EEESG_S1H_JEEENS4_5SM1004TMEM4LOAD26SM100_TMEM_LOAD_32dp32b64xESX_NSY_INSZ_ILi2ELi4ELi3EEES12_NSQ_INS5_IJS13_SF_EEENS5_IJSF_SB_EEEEEEENS4_39AutoVectorizingCopyWithAssumedAlignmentILi128EEENS4_14SM90_TMA_STOREES1W_S1Y_S1Y_EEEvvEEEEvNT_6ParamsE:
        .type           _ZN7cutlass13device_kernelINS_4gemm6kernel13GemmUniversalIN4cute5tupleIJiiiiEEENS1_10collective13CollectiveMmaINS1_35MainloopSm100TmaUmmaWarpSpecializedILi6ELi2ELi4ENS5_IJNS4_1CILi1EEESB_SB_EEEEENS5_IJNSA_ILi128EEENSA_ILi64EEESE_EEEaNS5_IJlSB_lEEEaSH_NS4_8TiledMMAINS4_8MMA_AtomIJNS4_15SM100_MMA_S8_SSIaaiLi128ELi64ELNS4_4UMMA5MajorE0ELSM_0ELNSL_8SaturateE0EEEEEENS4_6LayoutISC_NS5_IJNSA_ILi0EEESR_SR_EEEEENS5_IJNS4_10UnderscoreESU_SU_EEEEENS4_13SM90_TMA_LOADENS4_14ComposedLayoutINS4_7SwizzleILi3ELi4ELi3EEENS4_18smem_ptr_flag_bitsILi8EEENSQ_INS5_IJNSA_ILi8EEESE_EEENS5_IJSE_SB_EEEEEEEvNS4_8identityESX_S17_vS18_EENS_8epilogue10collective18CollectiveEpilogueINS1A_23Sm100TmaWarpSpecializedILi1ELi1ELi64ELb0ELb0EEEJSG_NS5_IJNSQ_ISE_SB_EENSQ_ISF_SB_EEEEEaSH_aSH_NS1A_6fusion15FusionCallbacksIS1E_NS1I_17LinearCombinationIaiaiLNS_15FloatRoundStyleE2EEESG_S1H_JEEENS4_5SM1004TMEM4LOAD26SM100_TMEM_LOAD_32dp32b64xESX_NSY_INSZ_ILi2ELi4ELi3EEES12_NSQ_INS5_IJS13_SF_EEENS5_IJSF_SB_EEEEEEENS4_39AutoVectorizingCopyWithAssumedAlignmentILi128EEENS4_14SM90_TMA_STOREES1W_S1Y_S1Y_EEEvvEEEEvNT_6ParamsE,@function
        .size           _ZN7cutlass13device_kernelINS_4gemm6kernel13GemmUniversalIN4cute5tupleIJiiiiEEENS1_10collective13CollectiveMmaINS1_35MainloopSm100TmaUmmaWarpSpecializedILi6ELi2ELi4ENS5_IJNS4_1CILi1EEESB_SB_EEEEENS5_IJNSA_ILi128EEENSA_ILi64EEESE_EEEaNS5_IJlSB_lEEEaSH_NS4_8TiledMMAINS4_8MMA_AtomIJNS4_15SM100_MMA_S8_SSIaaiLi128ELi64ELNS4_4UMMA5MajorE0ELSM_0ELNSL_8SaturateE0EEEEEENS4_6LayoutISC_NS5_IJNSA_ILi0EEESR_SR_EEEEENS5_IJNS4_10UnderscoreESU_SU_EEEEENS4_13SM90_TMA_LOADENS4_14ComposedLayoutINS4_7SwizzleILi3ELi4ELi3EEENS4_18smem_ptr_flag_bitsILi8EEENSQ_INS5_IJNSA_ILi8EEESE_EEENS5_IJSE_SB_EEEEEEEvNS4_8identityESX_S17_vS18_EENS_8epilogue10collective18CollectiveEpilogueINS1A_23Sm100TmaWarpSpecializedILi1ELi1ELi64ELb0ELb0EEEJSG_NS5_IJNSQ_ISE_SB_EENSQ_ISF_SB_EEEEEaSH_aSH_NS1A_6fusion15FusionCallbacksIS1E_NS1I_17LinearCombinationIaiaiLNS_15FloatRoundStyleE2EEESG_S1H_JEEENS4_5SM1004TMEM4LOAD26SM100_TMEM_LOAD_32dp32b64xESX_NSY_INSZ_ILi2ELi4ELi3EEES12_NSQ_INS5_IJS13_SF_EEENS5_IJSF_SB_EEEEEEENS4_39AutoVectorizingCopyWithAssumedAlignmentILi128EEENS4_14SM90_TMA_STOREES1W_S1Y_S1Y_EEEvvEEEEvNT_6ParamsE,(.L_x_134 - _ZN7cutlass13device_kernelINS_4gemm6kernel13GemmUniversalIN4cute5tupleIJiiiiEEENS1_10collective13CollectiveMmaINS1_35MainloopSm100TmaUmmaWarpSpecializedILi6ELi2ELi4ENS5_IJNS4_1CILi1EEESB_SB_EEEEENS5_IJNSA_ILi128EEENSA_ILi64EEESE_EEEaNS5_IJlSB_lEEEaSH_NS4_8TiledMMAINS4_8MMA_AtomIJNS4_15SM100_MMA_S8_SSIaaiLi128ELi64ELNS4_4UMMA5MajorE0ELSM_0ELNSL_8SaturateE0EEEEEENS4_6LayoutISC_NS5_IJNSA_ILi0EEESR_SR_EEEEENS5_IJNS4_10UnderscoreESU_SU_EEEEENS4_13SM90_TMA_LOADENS4_14ComposedLayoutINS4_7SwizzleILi3ELi4ELi3EEENS4_18smem_ptr_flag_bitsILi8EEENSQ_INS5_IJNSA_ILi8EEESE_EEENS5_IJSE_SB_EEEEEEEvNS4_8identityESX_S17_vS18_EENS_8epilogue10collective18CollectiveEpilogueINS1A_23Sm100TmaWarpSpecializedILi1ELi1ELi64ELb0ELb0EEEJSG_NS5_IJNSQ_ISE_SB_EENSQ_ISF_SB_EEEEEaSH_aSH_NS1A_6fusion15FusionCallbacksIS1E_NS1I_17LinearCombinationIaiaiLNS_15FloatRoundStyleE2EEESG_S1H_JEEENS4_5SM1004TMEM4LOAD26SM100_TMEM_LOAD_32dp32b64xESX_NSY_INSZ_ILi2ELi4ELi3EEES12_NSQ_INS5_IJS13_SF_EEENS5_IJSF_SB_EEEEEEENS4_39AutoVectorizingCopyWithAssumedAlignmentILi128EEENS4_14SM90_TMA_STOREES1W_S1Y_S1Y_EEEvvEEEEvNT_6ParamsE)
        .other          _ZN7cutlass13device_kernelINS_4gemm6kernel13GemmUniversalIN4cute5tupleIJiiiiEEENS1_10collective13CollectiveMmaINS1_35MainloopSm100TmaUmmaWarpSpecializedILi6ELi2ELi4ENS5_IJNS4_1CILi1EEESB_SB_EEEEENS5_IJNSA_ILi128EEENSA_ILi64EEESE_EEEaNS5_IJlSB_lEEEaSH_NS4_8TiledMMAINS4_8MMA_AtomIJNS4_15SM100_MMA_S8_SSIaaiLi128ELi64ELNS4_4UMMA5MajorE0ELSM_0ELNSL_8SaturateE0EEEEEENS4_6LayoutISC_NS5_IJNSA_ILi0EEESR_SR_EEEEENS5_IJNS4_10UnderscoreESU_SU_EEEEENS4_13SM90_TMA_LOADENS4_14ComposedLayoutINS4_7SwizzleILi3ELi4ELi3EEENS4_18smem_ptr_flag_bitsILi8EEENSQ_INS5_IJNSA_ILi8EEESE_EEENS5_IJSE_SB_EEEEEEEvNS4_8identityESX_S17_vS18_EENS_8epilogue10collective18CollectiveEpilogueINS1A_23Sm100TmaWarpSpecializedILi1ELi1ELi64ELb0ELb0EEEJSG_NS5_IJNSQ_ISE_SB_EENSQ_ISF_SB_EEEEEaSH_aSH_NS1A_6fusion15FusionCallbacksIS1E_NS1I_17LinearCombinationIaiaiLNS_15FloatRoundStyleE2EEESG_S1H_JEEENS4_5SM1004TMEM4LOAD26SM100_TMEM_LOAD_32dp32b64xESX_NSY_INSZ_ILi2ELi4ELi3EEES12_NSQ_INS5_IJS13_SF_EEENS5_IJSF_SB_EEEEEEENS4_39AutoVectorizingCopyWithAssumedAlignmentILi128EEENS4_14SM90_TMA_STOREES1W_S1Y_S1Y_EEEvvEEEEvNT_6ParamsE,@"STO_CUDA_ENTRY STV_DEFAULT"
_ZN7cutlass13device_kernelINS_4gemm6kernel13GemmUniversalIN4cute5tupleIJiiiiEEENS1_10collective13CollectiveMmaINS1_35MainloopSm100TmaUmmaWarpSpecializedILi6ELi2ELi4ENS5_IJNS4_1CILi1EEESB_SB_EEEEENS5_IJNSA_ILi128EEENSA_ILi64EEESE_EEEaNS5_IJlSB_lEEEaSH_NS4_8TiledMMAINS4_8MMA_AtomIJNS4_15SM100_MMA_S8_SSIaaiLi128ELi64ELNS4_4UMMA5MajorE0ELSM_0ELNSL_8SaturateE0EEEEEENS4_6LayoutISC_NS5_IJNSA_ILi0EEESR_SR_EEEEENS5_IJNS4_10UnderscoreESU_SU_EEEEENS4_13SM90_TMA_LOADENS4_14ComposedLayoutINS4_7SwizzleILi3ELi4ELi3EEENS4_18smem_ptr_flag_bitsILi8EEENSQ_INS5_IJNSA_ILi8EEESE_EEENS5_IJSE_SB_EEEEEEEvNS4_8identityESX_S17_vS18_EENS_8epilogue10collective18CollectiveEpilogueINS1A_23Sm100TmaWarpSpecializedILi1ELi1ELi64ELb0ELb0EEEJSG_NS5_IJNSQ_ISE_SB_EENSQ_ISF_SB_EEEEEaSH_aSH_NS1A_6fusion15FusionCallbacksIS1E_NS1I_17LinearCombinationIaiaiLNS_15FloatRoundStyleE2EEESG_S1H_JEEENS4_5SM1004TMEM4LOAD26SM100_TMEM_LOAD_32dp32b64xESX_NSY_INSZ_ILi2ELi4ELi3EEES12_NSQ_INS5_IJS13_SF_EEENS5_IJSF_SB_EEEEEEENS4_39AutoVectorizingCopyWithAssumedAlignmentILi128EEENS4_14SM90_TMA_STOREES1W_S1Y_S1Y_EEEvvEEEEvNT_6ParamsE:
[----:B------:R-:W1:Y:S01]  /*0000*/  LDC R1, c[0x0][0x37c] ;  /* 0x0000df00ff017b82 */ /* 0x000e620000000800 */
[----:B------:R-:W2:Y:S01]  /*0010*/  S2R R176, SR_TID.X ;  /* 0x0000000000b07919 */ /* 0x000ea20000002100 */
[----:B------:R-:W3:Y:S01]  /*0020*/  LDCU.64 UR4, c[0x0][0x890] ;  /* 0x00011200ff0477ac */ /* 0x000ee20008000a00 */
[----:B------:R-:W-:Y:S02]  /*0030*/  PRMT R168, RZ, 0x7610, R168 ;  /* 0x00007610ffa87816 */ /* 0x000fe400000000a8 */
[----:B------:R-:W-:Y:S01]  /*0040*/  ELECT P5, URZ, PT ;  /* 0x0000000000ff782f */ /* 0x000fe200038a0000 */
[----:B------:R-:W4:Y:S01]  /*0050*/  LDCU.64 UR40, c[0x0][0x358] ;  /* 0x00006b00ff2877ac */ /* 0x000f220008000a00 */
[----:B---3--:R-:W-:-:S04]  /*0060*/  UISETP.NE.U32.AND UP0, UPT, UR4, URZ, UPT ;  /* 0x000000ff0400728c */ /* 0x008fc8000bf05070 */
[----:B------:R-:W-:Y:S01]  /*0070*/  UISETP.NE.AND.EX UP0, UPT, UR5, URZ, UPT, UP0 ;  /* 0x000000ff0500728c */ /* 0x000fe2000bf05300 */
[----:B--2---:R-:W-:-:S05]  /*0080*/  SHF.R.U32.HI R181, RZ, 0x5, R176 ;  /* 0x00000005ffb57819 */ /* 0x004fca00000116b0 */
[----:B------:R-:W2:Y:S02]  /*0090*/  SHFL.IDX PT, R0, R181, RZ, 0x1f ;  /* 0x00001fffb5007589 */ /* 0x000ea400000e0000 */
[----:B--2---:R-:W-:Y:S01]  /*00a0*/  R2UR UR8, R0 ;  /* 0x00000000000872ca */ /* 0x004fe200000e0000 */
[----:B-1--4-:R-:W-:-:S14]  /*00b0*/  BRA.U UP0, `(.L_x_0) ;  /* 0x00000001002c7547 */ /* 0x012fdc000b800000 */
[----:B------:R-:W1:Y:S02]  /*00c0*/  LDCU.64 UR6, c[0x0][0x888] ;  /* 0x00011100ff0677ac */ /* 0x000e640008000a00 */
[----:B-1----:R-:W-:-:S04]  /*00d0*/  UISETP.NE.U32.AND UP0, UPT, UR6, URZ, UPT ;  /* 0x000000ff0600728c */ /* 0x002fc8000bf05070 */
[----:B------:R-:W-:-:S09]  /*00e0*/  UISETP.NE.AND.EX UP0, UPT, UR7, URZ, UPT, UP0 ;  /* 0x000000ff0700728c */ /* 0x000fd2000bf05300 */
[----:B------:R-:W-:Y:S05]  /*00f0*/  BRA.U !UP0, `(.L_x_1) ;  /* 0x0000000108107547 */ /* 0x000fea000b800000 */
[----:B------:R-:W1:Y:S02]  /*0100*/  LDC.64 R80, c[0x0][0x888] ;  /* 0x00022200ff507b82 */ /* 0x000e640000000a00 */
[----:B-1----:R1:W5:Y:S01]  /*0110*/  LDG.E R80, desc[UR40][R80.64] ;  /* 0x0000002850507981 */ /* 0x002362000c1e1900 */
[----:B------:R-:W-:Y:S01]  /*0120*/  HFMA2 R168, -RZ, RZ, 0, 5.9604644775390625e-08 ;  /* 0x00000001ffa87431 */ /* 0x000fe200000001ff */
[----:B------:R-:W-:Y:S05]  /*0130*/  BRA `(.L_x_0) ;  /* 0x00000000000c7947 */ /* 0x000fea0003800000 */
.L_x_1:
[----:B------:R-:W1:Y:S01]  /*0140*/  LDCU UR6, c[0x0][0x880] ;  /* 0x00011000ff0677ac */ /* 0x000e620008000800 */
[----:B------:R-:W-:Y:S01]  /*0150*/  HFMA2 R168, -RZ, RZ, 0, 5.9604644775390625e-08 ;  /* 0x00000001ffa87431 */ /* 0x000fe200000001ff */
[----:B-1----:R-:W-:-:S07]  /*0160*/  MOV R80, UR6 ;  /* 0x0000000600507c02 */ /* 0x002fce0008000f00 */
.L_x_0:
[----:B------:R-:W2:Y:S02]  /*0170*/  LDCU.64 UR6, c[0x0][0x8b0] ;  /* 0x00011600ff0677ac */ /* 0x000ea40008000a00 */
[----:B--2---:R-:W-:-:S04]  /*0180*/  UISETP.NE.U32.AND UP0, UPT, UR6, URZ, UPT ;  /* 0x000000ff0600728c */ /* 0x004fc8000bf05070 */
[----:B------:R-:W-:-:S09]  /*0190*/  UISETP.NE.AND.EX UP0, UPT, UR7, URZ, UPT, UP0 ;  /* 0x000000ff0700728c */ /* 0x000fd2000bf05300 */
[----:B------:R-:W-:Y:S05]  /*01a0*/  BRA.U UP0, `(.L_x_2) ;  /* 0x0000000100247547 */ /* 0x000fea000b800000 */
[----:B------:R-:W2:Y:S02]  /*01b0*/  LDCU.64 UR6, c[0x0][0x8a8] ;  /* 0x00011500ff0677ac */ /* 0x000ea40008000a00 */
[----:B--2---:R-:W-:-:S04]  /*01c0*/  UISETP.NE.U32.AND UP0, UPT, UR6, URZ, UPT ;  /* 0x000000ff0600728c */ /* 0x004fc8000bf05070 */
[----:B------:R-:W-:-:S09]  /*01d0*/  UISETP.NE.AND.EX UP0, UPT, UR7, URZ, UPT, UP0 ;  /* 0x000000ff0700728c */ /* 0x000fd2000bf05300 */
[----:B------:R-:W-:Y:S05]  /*01e0*/  BRA.U !UP0, `(.L_x_3) ;  /* 0x00000001080c7547 */ /* 0x000fea000b800000 */
[----:B------:R-:W2:Y:S02]  /*01f0*/  LDC.64 R78, c[0x0][0x8a8] ;  /* 0x00022a00ff4e7b82 */ /* 0x000ea40000000a00 */
[----:B--2---:R2:W5:Y:S01]  /*0200*/  LDG.E R78, desc[UR40][R78.64] ;  /* 0x000000284e4e7981 */ /* 0x004562000c1e1900 */
[----:B------:R-:W-:Y:S05]  /*0210*/  BRA `(.L_x_2) ;  /* 0x0000000000087947 */ /* 0x000fea0003800000 */
.L_x_3:
[----:B------:R-:W2:Y:S02]  /*0220*/  LDCU UR6, c[0x0][0x8a0] ;  /* 0x00011400ff0677ac */ /* 0x000ea40008000800 */
[----:B--2---:R-:W-:Y:S02]  /*0230*/  MOV R78, UR6 ;  /* 0x00000006004e7c02 */ /* 0x004fe40008000f00 */
.L_x_2:
[----:B------:R-:W-:Y:S01]  /*0240*/  IMAD.U32 R0, RZ, RZ, UR8 ;  /* 0x00000008ff007e24 */ /* 0x000fe2000f8e00ff */
[----:B------:R-:W-:Y:S04]  /*0250*/  BSSY.RECONVERGENT B0, `(.L_x_4) ;  /* 0x000000c000007945 */ /* 0x000fe80003800200 */
[C---:B------:R-:W-:Y:S02]  /*0260*/  ISETP.NE.OR P1, PT, R0.reuse, 0x1, !P5 ;  /* 0x000000010000780c */ /* 0x040fe40006f25670 */
[----:B------:R-:W-:-:S11]  /*0270*/  ISETP.NE.OR P0, PT, R0, 0x3, !P5 ;  /* 0x000000030000780c */ /* 0x000fd60006f05670 */
[----:B------:R-:W-:Y:S05]  /*0280*/  @P1 BRA `(.L_x_5) ;  /* 0x0000000000201947 */ /* 0x000fea0003800000 */
[----:B------:R-:W3:Y:S02]  /*0290*/  LDCU.64 UR6, c[0x0][0x348] ;  /* 0x00006900ff0677ac */ /* 0x000ee40008000a00 */
[----:B---3--:R-:W-:Y:S02]  /*02a0*/  UIADD3 UR10, UP1, UPT, UR6, 0x80, URZ ;  /* 0x00000080060a7890 */ /* 0x008fe4000ff3e0ff */
[----:B------:R-:W-:Y:S02]  /*02b0*/  UIADD3 UR6, UP0, UPT, UR6, 0x180, URZ ;  /* 0x0000018006067890 */ /* 0x000fe4000ff1e0ff */
[----:B------:R-:W-:Y:S02]  /*02c0*/  UIADD3.X UR11, UPT, UPT, URZ, UR7, URZ, UP1, !UPT ;  /* 0x00000007ff0b7290 */ /* 0x000fe40008ffe4ff */
[----:B------:R-:W-:-:S07]  /*02d0*/  UIADD3.X UR7, UPT, UPT, URZ, UR7, URZ, UP0, !UPT ;  /* 0x00000007ff077290 */ /* 0x000fce00087fe4ff */
[----:B------:R3:W-:Y:S02]  /*02e0*/  UTMACCTL.PF [UR10] ;  /* 0x000000000a0079b9 */ /* 0x0007e40008040000 */
[----:B------:R3:W-:Y:S02]  /*02f0*/  UTMACCTL.PF [UR6] ;  /* 0x00000000060079b9 */ /* 0x0007e40008040000 */
[----:B---3--:R-:W-:Y:S01]  /*0300*/  NOP ;  /* 0x0000000000007918 */ /* 0x008fe20000000000 */
.L_x_5:
[----:B------:R-:W-:Y:S05]  /*0310*/  BSYNC.RECONVERGENT B0 ;  /* 0x0000000000007941 */ /* 0x000fea0003800200 */
.L_x_4:
[----:B------:R-:W-:Y:S04]  /*0320*/  BSSY.RECONVERGENT B0, `(.L_x_6) ;  /* 0x000000a000007945 */ /* 0x000fe80003800200 */
        /* <DEDUP_REMOVED lines=9> */
.L_x_7:
[----:B------:R-:W-:Y:S05]  /*03c0*/  BSYNC.RECONVERGENT B0 ;  /* 0x0000000000007941 */ /* 0x000fea0003800200 */
.L_x_6:
[----:B------:R-:W3:Y:S01]  /*03d0*/  LDCU.64 UR6, c[0x0][0x888] ;  /* 0x00011100ff0677ac */ /* 0x000ee20008000a00 */
[----:B------:R-:W-:Y:S02]  /*03e0*/  UISETP.EQ.U32.AND UP1, UPT, UR4, URZ, UPT ;  /* 0x000000ff0400728c */ /* 0x000fe4000bf22070 */
[----:B------:R-:W-:Y:S02]  /*03f0*/  UPLOP3.LUT UP2, UPT, UPT, UPT, UPT, 0x80, 0x8 ;  /* 0x000000000008789c */ /* 0x000fe40003f4f070 */
[----:B---3--:R-:W-:-:S04]  /*0400*/  UISETP.NE.U32.AND UP0, UPT, UR6, URZ, UPT ;  /* 0x000000ff0600728c */ /* 0x008fc8000bf05070 */
[----:B------:R-:W-:-:S04]  /*0410*/  UISETP.NE.AND.EX UP0, UPT, UR7, URZ, UPT, UP0 ;  /* 0x000000ff0700728c */ /* 0x000fc8000bf05300 */
[----:B------:R-:W-:-:S04]  /*0420*/  UISETP.EQ.OR.EX UP3, UPT, UR5, URZ, !UP0, UP1 ;  /* 0x000000ff0500728c */ /* 0x000fc8000c762710 */
[----:B------:R-:W-:-:S05]  /*0430*/  UP2UR UR44, UPR, URZ, 0x8 ;  /* 0x00000008ff2c7883 */ /* 0x000fca0008000000 */
[----:B------:R-:W-:Y:S07]  /*0440*/  BRA.U !UP3, `(.L_x_8) ;  /* 0x000000010b207547 */ /* 0x000fee000b800000 */
[----:B-----5:R-:W-:Y:S01]  /*0450*/  R2UR UR6, R80 ;  /* 0x00000000500672ca */ /* 0x020fe200000e0000 */
[----:B------:R-:W-:Y:S02]  /*0460*/  UISETP.NE.U32.AND UP2, UPT, UR4, URZ, UPT ;  /* 0x000000ff0400728c */ /* 0x000fe4000bf45070 */
[----:B------:R-:W-:Y:S02]  /*0470*/  USEL UR4, URZ, 0xffffffff, UP0 ;  /* 0xffffffffff047887 */ /* 0x000fe40008000000 */
[----:B------:R-:W-:-:S08]  /*0480*/  UISETP.NE.AND.EX UP2, UPT, UR5, URZ, UPT, UP2 ;  /* 0x000000ff0500728c */ /* 0x000fd0000bf45320 */
[----:B------:R-:W-:-:S04]  /*0490*/  UISETP.NE.AND UP1, UPT, UR6, URZ, UPT ;  /* 0x000000ff0600728c */ /* 0x000fc8000bf25270 */
[----:B------:R-:W-:-:S04]  /*04a0*/  @!UP2 USEL UR4, URZ, 0xffffffff, UP1 ;  /* 0xffffffffff04a887 */ /* 0x000fc80008800000 */
[----:B------:R-:W-:-:S04]  /*04b0*/  ULOP3.LUT UR4, UR4, 0x1, URZ, 0xc0, !UPT ;  /* 0x0000000104047892 */ /* 0x000fc8000f8ec0ff */
[----:B------:R-:W-:-:S11]  /*04c0*/  UISETP.NE.U32.AND UP2, UPT, UR4, 0x1, UPT ;  /* 0x000000010400788c */ /* 0x000fd6000bf45070 */
.L_x_8:
[----:B------:R-:W3:Y:S01]  /*04d0*/  SHFL.IDX PT, R2, R181, RZ, 0x1f ;  /* 0x00001fffb5027589 */ /* 0x000ee200000e0000 */
[----:B------:R-:W-:-:S04]  /*04e0*/  UISETP.NE.AND UP1, UPT, UR8, 0x2, UPT ;  /* 0x000000020800788c */ /* 0x000fc8000bf25270 */
[----:B------:R-:W-:Y:S01]  /*04f0*/  USEL UR13, URZ, 0x1, UP1 ;  /* 0x00000001ff0d7887 */ /* 0x000fe20008800000 */
[----:B---3--:R-:W-:-:S13]  /*0500*/  ISETP.NE.AND P0, PT, R2, RZ, PT ;  /* 0x000000ff0200720c */ /* 0x008fda0003f05270 */
[----:B------:R-:W-:Y:S05]  /*0510*/  @P0 BRA `(.L_x_9) ;  /* 0x0000000000580947 */ /* 0x000fea0003800000 */
[----:B------:R-:W3:Y:S01]  /*0520*/  S2UR UR5, SR_CgaCtaId ;  /* 0x00000000000579c3 */ /* 0x000ee20000008800 */
[----:B------:R-:W-:Y:S01]  /*0530*/  UMOV UR6, 0x400 ;  /* 0x0000040000067882 */ /* 0x000fe20000000000 */
[----:B------:R-:W-:Y:S01]  /*0540*/  UMOV UR4, 0x1 ;  /* 0x0000000100047882 */ /* 0x000fe20000000000 */
[----:B------:R-:W-:Y:S01]  /*0550*/  ELECT P0, URZ, PT ;  /* 0x0000000000ff782f */ /* 0x000fe20003800000 */
[----:B---3--:R-:W-:Y:S02]  /*0560*/  ULEA UR5, UR5, UR6, 0x18 ;  /* 0x0000000605057291 */ /* 0x008fe4000f8ec0ff */
[----:B------:R-:W-:-:S04]  /*0570*/  UIADD3 UR6, UPT, UPT, -UR4, 0x100000, URZ ;  /* 0x0010000004067890 */ /* 0x000fc8000fffe1ff */
[----:B------:R-:W-:Y:S02]  /*0580*/  USHF.L.U32 UR7, UR6, 0xb, URZ ;  /* 0x0000000b06077899 */ /* 0x000fe400080006ff */
[----:B------:R-:W-:Y:S01]  /*0590*/  USHF.L.U32 UR6, UR6, 0x1, URZ ;  /* 0x0000000106067899 */ /* 0x000fe200080006ff */
[----:B------:R-:W3:Y:S11]  /*05a0*/  FENCE.VIEW.ASYNC.S ;  /* 0x00000000000073c6 */ /* 0x000ef60000000000 */
[----:B---3--:R3:W4:Y:S01]  /*05b0*/  SYNCS.EXCH.64 URZ, [UR5], UR6 ;  /* 0x0000000605ff75b2 */ /* 0x0087220008000100 */
[----:B------:R3:W1:Y:S01]  /*05c0*/  SYNCS.EXCH.64 URZ, [UR5+0x30], UR6 ;  /* 0x0000300605ff75b2 */ /* 0x0006620008000100 */
        /* <DEDUP_REMOVED lines=10> */
[----:B------:R-:W-:Y:S01]  /*0670*/  NOP ;  /* 0x0000000000007918 */ /* 0x000fe20000000000 */
.L_x_9:
[----:B------:R-:W2:Y:S01]  /*0680*/  SHFL.IDX PT, R2, R181, RZ, 0x1f ;  /* 0x00001fffb5027589 */ /* 0x000ea200000e0000 */
[----:B------:R-:W-:Y:S01]  /*0690*/  NOP ;  /* 0x0000000000007918 */ /* 0x000fe20000000000 */
[----:B--2---:R-:W-:-:S13]  /*06a0*/  ISETP.NE.AND P0, PT, R2, 0x1, PT ;  /* 0x000000010200780c */ /* 0x004fda0003f05270 */
[----:B------:R-:W-:Y:S05]  /*06b0*/  @P0 BRA `(.L_x_10) ;  /* 0x0000000000400947 */ /* 0x000fea0003800000 */
[----:B---3--:R-:W2:Y:S01]  /*06c0*/  S2UR UR6, SR_CgaCtaId ;  /* 0x00000000000679c3 */ /* 0x008ea20000008800 */
[----:B------:R-:W-:Y:S01]  /*06d0*/  UMOV UR7, 0x400 ;  /* 0x0000040000077882 */ /* 0x000fe20000000000 */
[----:B------:R-:W-:Y:S01]  /*06e0*/  UMOV UR5, 0x20 ;  /* 0x0000002000057882 */ /* 0x000fe20000000000 */
[----:B------:R-:W-:Y:S01]  /*06f0*/  UMOV UR4, 0x80 ;  /* 0x0000008000047882 */ /* 0x000fe20000000000 */
[----:B------:R-:W-:-:S04]  /*0700*/  UIADD3 UR10, UPT, UPT, -UR5, 0x100000, URZ ;  /* 0x00100000050a7890 */ /* 0x000fc8000fffe1ff */
[----:B------:R-:W-:Y:S02]  /*0710*/  USHF.L.U32 UR11, UR10, 0xb, URZ ;  /* 0x0000000b0a0b7899 */ /* 0x000fe400080006ff */
[----:B------:R-:W-:Y:S02]  /*0720*/  USHF.L.U32 UR10, UR10, 0x1, URZ ;  /* 0x000000010a0a7899 */ /* 0x000fe400080006ff */
[----:B------:R-:W-:-:S04]  /*0730*/  UIADD3 UR4, UPT, UPT, -UR4, 0x100000, URZ ;  /* 0x0010000004047890 */ /* 0x000fc8000fffe1ff */
[----:B------:R-:W-:Y:S02]  /*0740*/  USHF.L.U32 UR5, UR4, 0xb, URZ ;  /* 0x0000000b04057899 */ /* 0x000fe400080006ff */
[----:B------:R-:W-:Y:S01]  /*0750*/  USHF.L.U32 UR4, UR4, 0x1, URZ ;  /* 0x0000000104047899 */ /* 0x000fe200080006ff */
[----:B------:R-:W-:Y:S01]  /*0760*/  ELECT P0, URZ, PT ;  /* 0x0000000000ff782f */ /* 0x000fe20003800000 */
[----:B--2---:R-:W-:Y:S01]  /*0770*/  ULEA UR6, UR6, UR7, 0x18 ;  /* 0x0000000706067291 */ /* 0x004fe2000f8ec0ff */
[----:B------:R-:W2:Y:S11]  /*0780*/  FENCE.VIEW.ASYNC.S ;  /* 0x00000000000073c6 */ /* 0x000eb60000000000 */
[----:B--2---:R2:W3:Y:S01]  /*0790*/  SYNCS.EXCH.64 URZ, [UR6+0x60], UR10 ;  /* 0x0000600a06ff75b2 */ /* 0x0044e20008000100 */
[----:B------:R2:W1:Y:S01]  /*07a0*/  SYNCS.EXCH.64 URZ, [UR6+0x68], UR4 ;  /* 0x0000680406ff75b2 */ /* 0x0004620008000100 */
[----:B------:R-:W-:Y:S01]  /*07b0*/  NOP ;  /* 0x0000000000007918 */ /* 0x000fe20000000000 */
.L_x_10:
[----:B------:R-:W4:Y:S01]  /*07c0*/  SHFL.IDX PT, R2, R181, RZ, 0x1f ;  /* 0x00001fffb5027589 */ /* 0x000f2200000e0000 */
[----:B------:R-:W-:Y:S01]  /*07d0*/  NOP ;  /* 0x0000000000007918 */ /* 0x000fe20000000000 */
[----:B----4-:R-:W-:-:S13]  /*07e0*/  ISETP.NE.AND P0, PT, R2, 0x3, PT ;  /* 0x000000030200780c */ /* 0x010fda0003f05270 */
[----:B------:R-:W-:Y:S05]  /*07f0*/  @P0 BRA `(.L_x_11) ;  /* 0x0000000000300947 */ /* 0x000fea0003800000 */
[----:B--23--:R-:W2:Y:S01]  /*0800*/  S2UR UR5, SR_CgaCtaId ;  /* 0x00000000000579c3 */ /* 0x00cea20000008800 */
[----:B------:R-:W-:Y:S01]  /*0810*/  UMOV UR6, 0x400 ;  /* 0x0000040000067882 */ /* 0x000fe20000000000 */
[----:B------:R-:W-:Y:S01]  /*0820*/  UMOV UR4, 0x20 ;  /* 0x0000002000047882 */ /* 0x000fe20000000000 */
[----:B------:R-:W-:Y:S01]  /*0830*/  ELECT P0, URZ, PT ;  /* 0x0000000000ff782f */ /* 0x000fe20003800000 */
[----:B--2---:R-:W-:Y:S02]  /*0840*/  ULEA UR5, UR5, UR6, 0x18 ;  /* 0x0000000605057291 */ /* 0x004fe4000f8ec0ff */
[----:B------:R-:W-:-:S04]  /*0850*/  UIADD3 UR6, UPT, UPT, -UR4, 0x100000, URZ ;  /* 0x0010000004067890 */ /* 0x000fc8000fffe1ff */
[----:B------:R-:W-:Y:S02]  /*0860*/  USHF.L.U32 UR7, UR6, 0xb, URZ ;  /* 0x0000000b06077899 */ /* 0x000fe400080006ff */
[----:B------:R-:W-:Y:S01]  /*0870*/  USHF.L.U32 UR6, UR6, 0x1, URZ ;  /* 0x0000000106067899 */ /* 0x000fe200080006ff */
[----:B------:R-:W2:Y:S11]  /*0880*/  FENCE.VIEW.ASYNC.S ;  /* 0x00000000000073c6 */ /* 0x000eb60000000000 */
[----:B--2---:R4:W2:Y:S01]  /*0890*/  SYNCS.EXCH.64 URZ, [UR5+0x70], UR6 ;  /* 0x0000700605ff75b2 */ /* 0x0048a20008000100 */
[----:B------:R4:W3:Y:S02]  /*08a0*/  SYNCS.EXCH.64 URZ, [UR5+0x78], UR6 ;  /* 0x0000780605ff75b2 */ /* 0x0008e40008000100 */
[----:B----4-:R-:W-:Y:S01]  /*08b0*/  NOP ;  /* 0x0000000000007918 */ /* 0x010fe20000000000 */
.L_x_11:
[----:B------:R-:W4:Y:S01]  /*08c0*/  SHFL.IDX PT, R2, R181, RZ, 0x1f ;  /* 0x00001fffb5027589 */ /* 0x000f2200000e0000 */
[----:B------:R-:W-:Y:S01]  /*08d0*/  NOP ;  /* 0x0000000000007918 */ /* 0x000fe20000000000 */
[----:B----4-:R-:W-:-:S13]  /*08e0*/  ISETP.NE.AND P0, PT, R2, 0x4, PT ;  /* 0x000000040200780c */ /* 0x010fda0003f05270 */
[----:B------:R-:W-:Y:S05]  /*08f0*/  @P0 BRA `(.L_x_12) ;  /* 0x00000000004c0947 */ /* 0x000fea0003800000 */
[----:B--23--:R-:W2:Y:S01]  /*0900*/  S2UR UR5, SR_CgaCtaId ;  /* 0x00000000000579c3 */ /* 0x00cea20000008800 */
[----:B------:R-:W-:Y:S01]  /*0910*/  UMOV UR7, 0x100 ;  /* 0x0000010000077882 */ /* 0x000fe20000000000 */
[----:B------:R-:W-:Y:S01]  /*0920*/  UMOV UR6, 0x400 ;  /* 0x0000040000067882 */ /* 0x000fe20000000000 */
[----:B------:R-:W-:Y:S01]  /*0930*/  USEL UR7, UR7, 0xe0, UP2 ;  /* 0x000000e007077887 */ /* 0x000fe20009000000 */
[----:B------:R-:W-:Y:S01]  /*0940*/  UMOV UR4, 0x1 ;  /* 0x0000000100047882 */ /* 0x000fe20000000000 */
[----:B------:R-:W-:Y:S01]  /*0950*/  ELECT P0, URZ, PT ;  /* 0x0000000000ff782f */ /* 0x000fe20003800000 */
[----:B------:R-:W-:-:S04]  /*0960*/  UIADD3 UR10, UPT, UPT, -UR4, 0x100000, URZ ;  /* 0x00100000040a7890 */ /* 0x000fc8000fffe1ff */
[----:B------:R-:W-:Y:S02]  /*0970*/  USHF.L.U32 UR11, UR10, 0xb, URZ ;  /* 0x0000000b0a0b7899 */ /* 0x000fe400080006ff */
[----:B------:R-:W-:Y:S02]  /*0980*/  USHF.L.U32 UR10, UR10, 0x1, URZ ;  /* 0x000000010a0a7899 */ /* 0x000fe400080006ff */
[----:B--2---:R-:W-:Y:S02]  /*0990*/  ULEA UR5, UR5, UR6, 0x18 ;  /* 0x0000000605057291 */ /* 0x004fe4000f8ec0ff */
[----:B------:R-:W-:-:S04]  /*09a0*/  UIADD3 UR6, UPT, UPT, -UR7, 0x100000, URZ ;  /* 0x0010000007067890 */ /* 0x000fc8000fffe1ff */
[----:B------:R-:W-:Y:S02]  /*09b0*/  USHF.L.U32 UR7, UR6, 0xb, URZ ;  /* 0x0000000b06077899 */ /* 0x000fe400080006ff */
[----:B------:R-:W-:Y:S01]  /*09c0*/  USHF.L.U32 UR6, UR6, 0x1, URZ ;  /* 0x0000000106067899 */ /* 0x000fe200080006ff */
[----:B------:R-:W2:Y:S03]  /*09d0*/  FENCE.VIEW.ASYNC.S ;  /* 0x00000000000073c6 */ /* 0x000ea60000000000 */
[----:B--2---:R4:W2:Y:S08]  /*09e0*/  SYNCS.EXCH.64 URZ, [UR5+0x80], UR10 ;  /* 0x0000800a05ff75b2 */ /* 0x0048b00008000100 */
[----:B------:R4:W3:Y:S01]  /*09f0*/  SYNCS.EXCH.64 URZ, [UR5+0x90], UR6 ;  /* 0x0000900605ff75b2 */ /* 0x0008e20008000100 */
[----:B------:R4:W1:Y:S01]  /*0a00*/  SYNCS.EXCH.64 URZ, [UR5+0x88], UR10 ;  /* 0x0000880a05ff75b2 */ /* 0x0008620008000100 */
[----:B------:R4:W1:Y:S02]  /*0a10*/  SYNCS.EXCH.64 URZ, [UR5+0x98], UR6 ;  /* 0x0000980605ff75b2 */ /* 0x0008640008000100 */
[----:B----4-:R-:W-:Y:S01]  /*0a20*/  NOP ;  /* 0x0000000000007918 */ /* 0x010fe20000000000 */
.L_x_12:
[----:B------:R-:W4:Y:S01]  /*0a30*/  SHFL.IDX PT, R2, R181, RZ, 0x1f ;  /* 0x00001fffb5027589 */ /* 0x000f2200000e0000 */
[----:B------:R-:W-:Y:S01]  /*0a40*/  NOP ;  /* 0x0000000000007918 */ /* 0x000fe20000000000 */
[----:B----4-:R-:W-:-:S13]  /*0a50*/  ISETP.NE.AND P0, PT, R2, 0x5, PT ;  /* 0x000000050200780c */ /* 0x010fda0003f05270 */
[----:B------:R-:W-:Y:S05]  /*0a60*/  @P0 BRA `(.L_x_13) ;  /* 0x0000000000580947 */ /* 0x000fea0003800000 */
[----:B--23--:R-:W2:Y:S01]  /*0a70*/  S2UR UR6, SR_CgaCtaId ;  /* 0x00000000000679c3 */ /* 0x00cea20000008800 */
        /* <DEDUP_REMOVED lines=12> */
[----:B--2---:R4:W2:Y:S01]  /*0b40*/  SYNCS.EXCH.64 URZ, [UR6+0xa0], UR10 ;  /* 0x0000a00a06ff75b2 */ /* 0x0048a20008000100 */
[----:B------:R4:W3:Y:S01]  /*0b50*/  SYNCS.EXCH.64 URZ, [UR6+0xc0], UR4 ;  /* 0x0000c00406ff75b2 */ /* 0x0008e20008000100 */
[----:B------:R4:W1:Y:S01]  /*0b60*/  SYNCS.EXCH.64 URZ, [UR6+0xa8], UR10 ;  /* 0x0000a80a06ff75b2 */ /* 0x0008620008000100 */
[----:B------:R4:W1:Y:S01]  /*0b70*/  SYNCS.EXCH.64 URZ, [UR6+0xc8], UR4 ;  /* 0x0000c80406ff75b2 */ /* 0x0008620008000100 */
[----:B------:R4:W1:Y:S01]  /*0b80*/  SYNCS.EXCH.64 URZ, [UR6+0xb0], UR10 ;  /* 0x0000b00a06ff75b2 */ /* 0x0008620008000100 */
[----:B------:R4:W1:Y:S01]  /*0b90*/  SYNCS.EXCH.64 URZ, [UR6+0xd0], UR4 ;  /* 0x0000d00406ff75b2 */ /* 0x0008620008000100 */
[----:B------:R4:W1:Y:S01]  /*0ba0*/  SYNCS.EXCH.64 URZ, [UR6+0xb8], UR10 ;  /* 0x0000b80a06ff75b2 */ /* 0x0008620008000100 */
[----:B------:R4:W1:Y:S02]  /*0bb0*/  SYNCS.EXCH.64 URZ, [UR6+0xd8], UR4 ;  /* 0x0000d80406ff75b2 */ /* 0x0008640008000100 */
[----:B----4-:R-:W-:Y:S01]  /*0bc0*/  NOP ;  /* 0x0000000000007918 */ /* 0x010fe20000000000 */
.L_x_13:
        /* <DEDUP_REMOVED lines=14> */
[----:B------:R4:W3:Y:S01]  /*0cb0*/  SYNCS.EXCH.64 URZ, [UR5+0xf0], UR6 ;  /* 0x0000f00605ff75b2 */ /* 0x0008e20008000100 */
[----:B------:R4:W1:Y:S01]  /*0cc0*/  SYNCS.EXCH.64 URZ, [UR5+0xe8], UR6 ;  /* 0x0000e80605ff75b2 */ /* 0x0008620008000100 */
[----:B------:R4:W1:Y:S02]  /*0cd0*/  SYNCS.EXCH.64 URZ, [UR5+0xf8], UR6 ;  /* 0x0000f80605ff75b2 */ /* 0x0008640008000100 */
[----:B----4-:R-:W-:Y:S01]  /*0ce0*/  NOP ;  /* 0x0000000000007918 */ /* 0x010fe20000000000 */
.L_x_14:
[----:B--23--:R-:W2:Y:S01]  /*0cf0*/  S2UR UR5, SR_CTAID.X ;  /* 0x00000000000579c3 */ /* 0x00cea20000002500 */
[----:B------:R-:W-:-:S05]  /*0d00*/  CS2R.32 R167, SR_CgaSize ;  /* 0x0000000000a77805 */ /* 0x000fca0000008a00 */
[----:B------:R-:W-:-:S05]  /*0d10*/  IMAD R167, R167, -0xa0, RZ ;  /* 0xffffff60a7a77824 */ /* 0x000fca00078e02ff */
[----:B------:R-:W-:-:S14]  /*0d20*/  R2UR UR7, R167 ;  /* 0x00000000a70772ca */ /* 0x000fdc00000e0000 */
[----:B------:R-:W3:Y:S01]  /*0d30*/  LDCU UR7, c[0x0][UR7+0x2b0] ;  /* 0x00005600070777ac */ /* 0x000ee20008000800 */
[----:B------:R-:W-:Y:S01]  /*0d40*/  NOP ;  /* 0x0000000000007918 */ /* 0x000fe20000000000 */
[----:B------:R-:W-:-:S05]  /*0d50*/  CS2R.32 R167, SR_CgaSize ;  /* 0x0000000000a77805 */ /* 0x000fca0000008a00 */
[----:B------:R-:W-:-:S05]  /*0d60*/  IMAD R167, R167, -0xa0, RZ ;  /* 0xffffff60a7a77824 */ /* 0x000fca00078e02ff */
[----:B------:R-:W-:-:S14]  /*0d70*/  R2UR UR6, R167 ;  /* 0x00000000a70672ca */ /* 0x000fdc00000e0000 */
[----:B------:R-:W4:Y:S01]  /*0d80*/  LDCU UR6, c[0x0][UR6+0x2b4] ;  /* 0x00005680060677ac */ /* 0x000f220008000800 */
[----:B------:R-:W1:Y:S08]  /*0d90*/  S2UR UR4, SR_CTAID.Y ;  /* 0x00000000000479c3 */ /* 0x000e700000002600 */
[----:B------:R-:W4:Y:S01]  /*0da0*/  LDC R9, c[0x0][0xb24] ;  /* 0x0002c900ff097b82 */ /* 0x000f220000000800 */
[----:B--2---:R-:W-:-:S02]  /*0db0*/  I2FP.F32.U32 R4, UR5 ;  /* 0x0000000500047c45 */ /* 0x004fc40008201000 */
[----:B------:R-:W-:-:S05]  /*0dc0*/  CS2R.32 R5, SR_CgaSize ;  /* 0x0000000000057805 */ /* 0x000fca0000008a00 */
[----:B------:R-:W-:-:S06]  /*0dd0*/  IMAD R5, R5, -0xa0, RZ ;  /* 0xffffff6005057824 */ /* 0x000fcc00078e02ff */
[----:B------:R-:W2:Y:S01]  /*0de0*/  LDC R5, c[0x0][R5+0x2a0] ;  /* 0x0000a80005057b82 */ /* 0x000ea20000000800 */
[----:B------:R-:W-:Y:S01]  /*0df0*/  MOV R167, UR5 ;  /* 0x0000000500a77c02 */ /* 0x000fe20008000f00 */
[----:B---3--:R-:W-:Y:S01]  /*0e00*/  FMUL R4, R4, UR7 ;  /* 0x0000000704047c20 */ /* 0x008fe20008400000 */
[----:B-1----:R-:W-:Y:S02]  /*0e10*/  I2FP.F32.U32 R2, UR4 ;  /* 0x0000000400027c45 */ /* 0x002fe40008201000 */
[----:B------:R-:W-:-:S05]  /*0e20*/  CS2R.32 R3, SR_CgaSize ;  /* 0x0000000000037805 */ /* 0x000fca0000008a00 */
[----:B------:R-:W-:-:S06]  /*0e30*/  IMAD R3, R3, -0xa0, RZ ;  /* 0xffffff6003037824 */ /* 0x000fcc00078e02ff */
[----:B------:R-:W1:Y:S01]  /*0e40*/  LDC R3, c[0x0][R3+0x2a4] ;  /* 0x0000a90003037b82 */ /* 0x000e620000000800 */
[----:B------:R-:W3:Y:S01]  /*0e50*/  F2I.U32.TRUNC.NTZ R166, R4 ;  /* 0x0000000400a67305 */ /* 0x000ee2000020f000 */
[----:B------:R-:W-:Y:S01]  /*0e60*/  MOV R165, UR4 ;  /* 0x0000000400a57c02 */ /* 0x000fe20008000f00 */
[----:B----4-:R-:W-:-:S05]  /*0e70*/  FMUL R2, R2, UR6 ;  /* 0x0000000602027c20 */ /* 0x010fca0008400000 */
[----:B------:R-:W-:Y:S01]  /*0e80*/  BAR.SYNC.DEFER_BLOCKING 0x0 ;  /* 0x0000000000007b1d */ /* 0x000fe20000010000 */
[----:B------:R-:W-:-:S05]  /*0e90*/  ISETP.GE.AND P0, PT, R9, 0x1, PT ;  /* 0x000000010900780c */ /* 0x000fca0003f06270 */
[----:B------:R-:W4:Y:S02]  /*0ea0*/  F2I.U32.TRUNC.NTZ R164, R2 ;  /* 0x0000000200a47305 */ /* 0x000f24000020f000 */
[----:B------:R-:W1:Y:S01]  /*0eb0*/  S2UR UR36, SR_CTAID.Z ;  /* 0x00000000002479c3 */ /* 0x000e620000002700 */
[----:B---3--:R-:W-:-:S05]  /*0ec0*/  IADD3 R166, PT, PT, -R166, RZ, RZ ;  /* 0x000000ffa6a67210 */ /* 0x008fca0007ffe1ff */
[----:B--2---:R-:W-:Y:S01]  /*0ed0*/  IMAD R166, R5, R166, UR5 ;  /* 0x0000000505a67e24 */ /* 0x004fe2000f8e02a6 */
[----:B----4-:R-:W-:-:S05]  /*0ee0*/  IADD3 R164, PT, PT, -R164, RZ, RZ ;  /* 0x000000ffa4a47210 */ /* 0x010fca0007ffe1ff */
[----:B-1----:R-:W-:Y:S01]  /*0ef0*/  IMAD R164, R3, R164, UR4 ;  /* 0x0000000403a47e24 */ /* 0x002fe2000f8e02a4 */
[----:B------:R-:W-:Y:S06]  /*0f00*/  @!P0 BRA `(.L_x_15) ;  /* 0x0000000000b88947 */ /* 0x000fec0003800000 */
[----:B------:R-:W1:Y:S01]  /*0f10*/  LDC.64 R4, c[0x0][0xb18] ;  /* 0x0002c600ff047b82 */ /* 0x000e620000000a00 */
[----:B------:R-:W-:-:S07]  /*0f20*/  ISETP.NE.AND P0, PT, R9, 0x1, PT ;  /* 0x000000010900780c */ /* 0x000fce0003f05270 */
[----:B------:R-:W2:Y:S08]  /*0f30*/  LDC R10, c[0x0][0xb0c] ;  /* 0x0002c300ff0a7b82 */ /* 0x000eb00000000800 */
[----:B------:R-:W3:Y:S08]  /*0f40*/  LDC R11, c[0x0][0x370] ;  /* 0x0000dc00ff0b7b82 */ /* 0x000ef00000000800 */
[----:B------:R-:W4:Y:S01]  /*0f50*/  LDC R12, c[0x0][0x374] ;  /* 0x0000dd00ff0c7b82 */ /* 0x000f220000000800 */
[----:B-1----:R-:W-:-:S07]  /*0f60*/  ISETP.NE.AND P1, PT, R4, 0x1, PT ;  /* 0x000000010400780c */ /* 0x002fce0003f25270 */
[----:B------:R-:W3:Y:S01]  /*0f70*/  LDC.64 R6, c[0x0][0xb10] ;  /* 0x0002c400ff067b82 */ /* 0x000ee20000000a00 */
[----:B--2---:R-:W-:-:S07]  /*0f80*/  ISETP.NE.AND P2, PT, R10, 0x1, PT ;  /* 0x000000010a00780c */ /* 0x004fce0003f45270 */
[----:B------:R-:W1:Y:S08]  /*0f90*/  LDC R8, c[0x0][0xb20] ;  /* 0x0002c800ff087b82 */ /* 0x000e700000000800 */
[----:B------:R-:W2:Y:S01]  /*0fa0*/  LDC.64 R2, c[0x0][0xb28] ;  /* 0x0002ca00ff027b82 */ /* 0x000ea20000000a00 */
[----:B----4-:R-:W-:-:S04]  /*0fb0*/  IMAD.HI.U32 R13, R12, R5, RZ ;  /* 0x000000050c0d7227 */ /* 0x010fc800078e00ff */
[----:B------:R-:W-:-:S04]  /*0fc0*/  IMAD.HI.U32 R5, R165, R5, RZ ;  /* 0x00000005a5057227 */ /* 0x000fc800078e00ff */
[----:B---3--:R-:W-:-:S04]  /*0fd0*/  IMAD.HI.U32 R14, R11, R6, RZ ;  /* 0x000000060b0e7227 */ /* 0x008fc800078e00ff */
[----:B------:R-:W-:Y:S01]  /*0fe0*/  IMAD.HI.U32 R16, R167, R6, RZ ;  /* 0x00000006a7107227 */ /* 0x000fe200078e00ff */
[-C--:B------:R-:W-:Y:S02]  /*0ff0*/  @P2 SHF.R.U32.HI R11, RZ, R7.reuse, R14 ;  /* 0x00000007ff0b2219 */ /* 0x080fe4000001160e */
[-C--:B-1----:R-:W-:Y:S02]  /*1000*/  @P1 SHF.R.U32.HI R12, RZ, R8.reuse, R13 ;  /* 0x00000008ff0c1219 */ /* 0x082fe4000001160d */
[----:B------:R-:W-:Y:S02]  /*1010*/  SHF.R.U32.HI R8, RZ, R8, R5 ;  /* 0x00000008ff087219 */ /* 0x000fe40000011605 */
[----:B------:R-:W-:Y:S02]  /*1020*/  SHF.R.U32.HI R16, RZ, R7, R16 ;  /* 0x00000007ff107219 */ /* 0x000fe40000011610 */
[----:B------:R-:W-:Y:S01]  /*1030*/  SEL R5, R165, R8, !P1 ;  /* 0x00000008a5057207 */ /* 0x000fe20004800000 */
[----:B--2---:R-:W-:Y:S01]  /*1040*/  IMAD.HI.U32 R14, R12, R2, RZ ;  /* 0x000000020c0e7227 */ /* 0x004fe200078e00ff */
[----:B------:R-:W-:-:S03]  /*1050*/  SEL R7, R167, R16, !P2 ;  /* 0x00000010a7077207 */ /* 0x000fc60005000000 */
[----:B------:R-:W-:Y:S01]  /*1060*/  IMAD.HI.U32 R6, R11, R2, RZ ;  /* 0x000000020b067227 */ /* 0x000fe200078e00ff */
[----:B------:R-:W-:-:S04]  /*1070*/  @P0 SHF.R.U32.HI R12, RZ, R3, R14 ;  /* 0x00000003ff0c0219 */ /* 0x000fc8000001160e */
[----:B------:R-:W-:Y:S01]  /*1080*/  @P0 SHF.R.U32.HI R11, RZ, R3, R6 ;  /* 0x00000003ff0b0219 */ /* 0x000fe20000011606 */
[----:B------:R-:W-:-:S04]  /*1090*/  IMAD R12, R12, R9, RZ ;  /* 0x000000090c0c7224 */ /* 0x000fc800078e02ff */
[----:B------:R-:W-:Y:S01]  /*10a0*/  IMAD R6, R11, R9, RZ ;  /* 0x000000090b067224 */ /* 0x000fe200078e02ff */
[----:B------:R-:W-:-:S04]  /*10b0*/  ISETP.GE.AND P1, PT, R5, R12, PT ;  /* 0x0000000c0500720c */ /* 0x000fc80003f26270 */
[----:B------:R-:W-:Y:S01]  /*10c0*/  ISETP.GE.OR P1, PT, R7, R6, P1 ;  /* 0x000000060700720c */ /* 0x000fe20000f26670 */
[----:B------:R-:W-:-:S05]  /*10d0*/  IMAD.HI.U32 R6, R5, R2, RZ ;  /* 0x0000000205067227 */ /* 0x000fca00078e00ff */
[----:B------:R-:W-:-:S04]  /*10e0*/  SHF.R.U32.HI R6, RZ, R3, R6 ;  /* 0x00000003ff067219 */ /* 0x000fc80000011606 */
[----:B------:R-:W-:-:S03]  /*10f0*/  SEL R6, R5, R6, !P0 ;  /* 0x0000000605067207 */ /* 0x000fc60004000000 */
[----:B------:R-:W-:Y:S01]  /*1100*/  @!P1 IMAD.HI.U32 R8, R7, R2, RZ ;  /* 0x0000000207089227 */ /* 0x000fe200078e00ff */
[----:B------:R-:W-:-:S04]  /*1110*/  IADD3 R2, PT, PT, -R6, RZ, RZ ;  /* 0x000000ff06027210 */ /* 0x000fc80007ffe1ff */
[----:B------:R-:W-:Y:S01]  /*1120*/  @!P1 SHF.R.U32.HI R8, RZ, R3, R8 ;  /* 0x00000003ff089219 */ /* 0x000fe20000011608 */
[----:B------:R-:W-:-:S03]  /*1130*/  IMAD R2, R9, R2, R5 ;  /* 0x0000000209027224 */ /* 0x000fc600078e0205 */
[----:B------:R-:W-:Y:S02]  /*1140*/  @!P1 SEL R3, R7, R8, !P0 ;  /* 0x0000000807039207 */ /* 0x000fe40004000000 */
[----:B------:R-:W-:-:S03]  /*1150*/  IADD3 R8, PT, PT, -R5, RZ, RZ ;  /* 0x000000ff05087210 */ /* 0x000fc60007ffe1ff */
[--C-:B------:R-:W-:Y:S02]  /*1160*/  @!P1 IMAD.IADD R6, R6, 0x1, -R3.reuse ;  /* 0x0000000106069824 */ /* 0x100fe400078e0a03 */
[----:B------:R-:W-:Y:S01]  /*1170*/  @!P1 IMAD R3, R2, R11, R3 ;  /* 0x0000000b02039224 */ /* 0x000fe200078e0203 */
[----:B------:R-:W-:Y:S01]  /*1180*/  IADD3 R2, PT, PT, -R7, RZ, RZ ;  /* 0x000000ff07027210 */ /* 0x000fe20007ffe1ff */
[----:B------:R-:W-:Y:S02]  /*1190*/  @!P1 IMAD R5, R6, R9, R7 ;  /* 0x0000000906059224 */ /* 0x000fe400078e0207 */
[----:B------:R-:W-:Y:S02]  /*11a0*/  IMAD R8, R4, R8, R165 ;  /* 0x0000000804087224 */ /* 0x000fe400078e02a5 */
[----:B------:R-:W-:Y:S02]  /*11b0*/  @!P1 IMAD.MOV.U32 R7, RZ, RZ, R3 ;  /* 0x000000ffff079224 */ /* 0x000fe400078e0003 */
[----:B------:R-:W-:-:S02]  /*11c0*/  IMAD R2, R10, R2, R167 ;  /* 0x000000020a027224 */ /* 0x000fc400078e02a7 */
[----:B------:R-:W-:Y:S02]  /*11d0*/  IMAD R165, R5, R4, R8 ;  /* 0x0000000405a57224 */ /* 0x000fe400078e0208 */
[----:B------:R-:W-:Y:S02]  /*11e0*/  IMAD R167, R7, R10, R2 ;  /* 0x0000000a07a77224 */ /* 0x000fe400078e0202 */
.L_x_15:
[----:B------:R-:W1:Y:S01]  /*11f0*/  LDCU UR4, c[0x0][0xb30] ;  /* 0x00016600ff0477ac */ /* 0x000e620008000800 */
[----:B------:R-:W2:Y:S08]  /*1200*/  S2UR UR37, SR_CgaCtaId ;  /* 0x00000000002579c3 */ /* 0x000eb00000008800 */
[----:B------:R-:W3:Y:S01]  /*1210*/  LDC R72, c[0x0][0xb24] ;  /* 0x0002c900ff487b82 */ /* 0x000ee20000000800 */
[----:B-1----:R-:W-:-:S09]  /*1220*/  UISETP.NE.AND UP1, UPT, UR4, 0x1, UPT ;  /* 0x000000010400788c */ /* 0x002fd2000bf25270 */
[----:B--2---:R-:W-:Y:S05]  /*1230*/  BRA.U UP1, `(.L_x_16) ;  /* 0x0000000101407547 */ /* 0x004fea000b800000 */
[----:B------:R-:W1:Y:S08]  /*1240*/  LDC.64 R4, c[0x0][0xb10] ;  /* 0x0002c400ff047b82 */ /* 0x000e700000000a00 */
[----:B------:R-:W2:Y:S08]  /*1250*/  LDC.64 R2, c[0x0][0xb18] ;  /* 0x0002c600ff027b82 */ /* 0x000eb00000000a00 */
[----:B------:R-:W4:Y:S08]  /*1260*/  LDC R6, c[0x0][0xb20] ;  /* 0x0002c800ff067b82 */ /* 0x000f300000000800 */
[----:B------:R-:W3:Y:S01]  /*1270*/  LDC R8, c[0x0][0xb0c] ;  /* 0x0002c300ff087b82 */ /* 0x000ee20000000800 */
[----:B-1----:R-:W-:-:S05]  /*1280*/  IMAD.HI.U32 R4, R167, R4, RZ ;  /* 0x00000004a7047227 */ /* 0x002fca00078e00ff */
[----:B------:R-:W-:Y:S01]  /*1290*/  SHF.R.U32.HI R4, RZ, R5, R4 ;  /* 0x00000005ff047219 */ /* 0x000fe20000011604 */
[----:B--2---:R-:W-:Y:S01]  /*12a0*/  IMAD.HI.U32 R3, R165, R3, RZ ;  /* 0x00000003a5037227 */ /* 0x004fe200078e00ff */
[----:B------:R-:W-:-:S04]  /*12b0*/  ISETP.NE.AND P0, PT, R2, 0x1, PT ;  /* 0x000000010200780c */ /* 0x000fc80003f05270 */
[----:B----4-:R-:W-:-:S04]  /*12c0*/  SHF.R.U32.HI R6, RZ, R6, R3 ;  /* 0x00000006ff067219 */ /* 0x010fc80000011603 */
[----:B------:R-:W-:Y:S02]  /*12d0*/  SEL R3, R165, R6, !P0 ;  /* 0x00000006a5037207 */ /* 0x000fe40004000000 */
[----:B---3--:R-:W-:-:S04]  /*12e0*/  ISETP.NE.AND P1, PT, R8, 0x1, PT ;  /* 0x000000010800780c */ /* 0x008fc80003f25270 */
[----:B------:R-:W-:-:S05]  /*12f0*/  SEL R4, R167, R4, !P1 ;  /* 0x00000004a7047207 */ /* 0x000fca0004800000 */
[----:B------:R-:W-:Y:S02]  /*1300*/  IMAD.IADD R5, R3, 0x1, -R4 ;  /* 0x0000000103057824 */ /* 0x000fe400078e0a04 */
[----:B------:R-:W-:Y:S02]  /*1310*/  IMAD.IADD R3, R4, 0x1, -R3 ;  /* 0x0000000104037824 */ /* 0x000fe400078e0a03 */
[----:B------:R-:W-:Y:S02]  /*1320*/  IMAD R167, R5, R8, R167 ;  /* 0x0000000805a77224 */ /* 0x000fe400078e02a7 */
[----:B------:R-:W-:-:S07]  /*1330*/  IMAD R165, R3, R2, R165 ;  /* 0x0000000203a57224 */ /* 0x000fce00078e02a5 */
.L_x_16:
[----:B------:R-:W-:Y:S01]  /*1340*/  BAR.SYNC.DEFER_BLOCKING 0x0 ;  /* 0x0000000000007b1d */ /* 0x000fe20000010000 */
[----:B------:R-:W-:Y:S01]  /*1350*/  UISETP.NE.AND UP1, UPT, UR8, 0x2, UPT ;  /* 0x000000020800788c */ /* 0x000fe2000bf25270 */
[----:B------:R-:W-:Y:S02]  /*1360*/  ISETP.NE.OR P5, PT, R0, 0x2, !P5 ;  /* 0x000000020000780c */ /* 0x000fe40006fa5670 */
[----:B------:R-:W-:-:S06]  /*1370*/  LOP3.LUT R2, R176, 0x1f, RZ, 0xc0, !PT ;  /* 0x0000001fb0027812 */ /* 0x000fcc00078ec0ff */
[----:B------:R-:W-:Y:S05]  /*1380*/  BRA.U UP1, `(.L_x_17) ;  /* 0x0000001101a87547 */ /* 0x000fea000b800000 */
[----:B------:R-:W1:Y:S01]  /*1390*/  LDCU UR13, c[0x0][0x38c] ;  /* 0x00007180ff0d77ac */ /* 0x000e620008000800 */
[----:B------:R-:W2:Y:S01]  /*13a0*/  LDC R9, c[0x0][0x370] ;  /* 0x0000dc00ff097b82 */ /* 0x000ea20000000800 */
[----:B------:R-:W-:Y:S01]  /*13b0*/  PLOP3.LUT P1, PT, PT, PT, UP2, 0x80, 0x8 ;  /* 0x000000000008781c */ /* 0x000fe20003f2f028 */
[----:B------:R-:W-:Y:S01]  /*13c0*/  HFMA2 R12, -RZ, RZ, 0, 0 ;  /* 0x00000000ff0c7431 */ /* 0x000fe200000001ff */
[----:B------:R-:W-:Y:S01]  /*13d0*/  ISETP.EQ.OR P4, PT, R2, RZ, P5 ;  /* 0x000000ff0200720c */ /* 0x000fe20002f82670 */
[----:B------:R-:W-:Y:S01]  /*13e0*/  IMAD.MOV.U32 R15, RZ, RZ, 0x1 ;  /* 0x00000001ff0f7424 */ /* 0x000fe200078e00ff */
[----:B------:R-:W-:Y:S01]  /*13f0*/  PLOP3.LUT P1, PT, P1, PT, PT, 0x8, 0x80 ;  /* 0x000000000080781c */ /* 0x000fe20000f2e170 */
[----:B------:R-:W-:Y:S01]  /*1400*/  IMAD.MOV.U32 R14, RZ, RZ, RZ ;  /* 0x000000ffff0e7224 */ /* 0x000fe200078e00ff */
[----:B------:R-:W-:Y:S01]  /*1410*/  MOV R8, 0x1 ;  /* 0x0000000100087802 */ /* 0x000fe20000000f00 */
[----:B------:R-:W4:Y:S01]  /*1420*/  LDC R0, c[0x0][0x374] ;  /* 0x0000dd00ff007b82 */ /* 0x000f220000000800 */
[----:B------:R-:W-:Y:S01]  /*1430*/  IMAD.MOV.U32 R10, RZ, RZ, RZ ;  /* 0x000000ffff0a7224 */ /* 0x000fe200078e00ff */
[----:B------:R-:W2:Y:S01]  /*1440*/  LDCU.64 UR22, c[0x0][0x348] ;  /* 0x00006900ff1677ac */ /* 0x000ea20008000a00 */
[----:B------:R-:W-:Y:S01]  /*1450*/  UMOV UR6, URZ ;  /* 0x000000ff00067c82 */ /* 0x000fe20008000000 */
[----:B-1----:R-:W-:-:S04]  /*1460*/  UIADD3 UR5, UPT, UPT, UR13, 0x7f, URZ ;  /* 0x0000007f0d057890 */ /* 0x002fc8000fffe0ff */
[----:B------:R-:W-:-:S04]  /*1470*/  USHF.R.S32.HI UR4, URZ, 0x1f, UR5 ;  /* 0x0000001fff047899 */ /* 0x000fc80008011405 */
[----:B------:R-:W-:-:S04]  /*1480*/  ULEA.HI UR4, UR4, UR5, URZ, 0x7 ;  /* 0x0000000504047291 */ /* 0x000fc8000f8f38ff */
[----:B------:R-:W-:Y:S02]  /*1490*/  USHF.R.S32.HI UR15, URZ, 0x7, UR4 ;  /* 0x00000007ff0f7899 */ /* 0x000fe40008011404 */
[----:B------:R-:W-:Y:S02]  /*14a0*/  UIADD3 UR4, UPT, UPT, UR13, -0x1, URZ ;  /* 0xffffffff0d047890 */ /* 0x000fe4000fffe0ff */
[----:B------:R-:W-:Y:S02]  /*14b0*/  UISETP.LT.U32.AND UP0, UPT, UR15, 0x6, UPT ;  /* 0x000000060f00788c */ /* 0x000fe4000bf01070 */
[----:B------:R-:W-:Y:S02]  /*14c0*/  UISETP.GE.U32.AND UP1, UPT, UR4, -0xff, UPT ;  /* 0xffffff010400788c */ /* 0x000fe4000bf26070 */
[----:B------:R-:W-:Y:S02]  /*14d0*/  USEL UR14, UR15, 0x6, UP0 ;  /* 0x000000060f0e7887 */ /* 0x000fe40008000000 */
[----:B------:R-:W-:-:S02]  /*14e0*/  UIADD3 UR13, UPT, UPT, UR13, 0xfe, URZ ;  /* 0x000000fe0d0d7890 */ /* 0x000fc4000fffe0ff */
[----:B------:R-:W-:Y:S02]  /*14f0*/  UIADD3 UR5, UPT, UPT, UR14, -0x1, URZ ;  /* 0xffffffff0e057890 */ /* 0x000fe4000fffe0ff */
[----:B------:R-:W-:-:S03]  /*1500*/  UIADD3 UR7, UPT, UPT, UR15, -UR14, URZ ;  /* 0x8000000e0f077290 */ /* 0x000fc6000fffe0ff */
[----:B------:R-:W-:-:S04]  /*1510*/  @UP1 UIADD3 UR5, UPT, UPT, UR14, URZ, URZ ;  /* 0x000000ff0e051290 */ /* 0x000fc8000fffe0ff */
[----:B--2---:R-:W-:-:S12]  /*1520*/  UIADD3 UR5, UPT, UPT, UR5, 0x1, URZ ;  /* 0x0000000105057890 */ /* 0x004fd8000fffe0ff */
.L_x_35:
[----:B------:R-:W-:Y:S01]  /*1530*/  UISETP.NE.AND UP0, UPT, UR37, URZ, UPT ;  /* 0x000000ff2500728c */ /* 0x000fe2000bf05270 */
[----:B------:R-:W1:Y:S08]  /*1540*/  S2UR UR37, SR_CgaCtaId ;  /* 0x00000000002579c3 */ /* 0x000e700000008800 */
[----:B------:R-:W-:Y:S05]  /*1550*/  BRA.U UP0, `(.L_x_18) ;  /* 0x0000000100347547 */ /* 0x000fea000b800000 */
[----:B------:R-:W2:Y:S01]  /*1560*/  S2R R2, SR_CgaCtaId ;  /* 0x0000000000027919 */ /* 0x000ea20000008800 */
[----:B------:R-:W-:-:S04]  /*1570*/  MOV R3, 0x400 ;  /* 0x0000040000037802 */ /* 0x000fc80000000f00 */
[----:B--2---:R-:W-:Y:S02]  /*1580*/  LEA R3, R2, R3, 0x18 ;  /* 0x0000000302037211 */ /* 0x004fe400078ec0ff */
[----:B------:R-:W-:-:S03]  /*1590*/  SHF.L.U32 R2, R8, 0x1f, RZ ;  /* 0x0000001f08027819 */ /* 0x000fc600000006ff */
[----:B------:R-:W-:-:S04]  /*15a0*/  IMAD R3, R10, 0x8, R3 ;  /* 0x000000080a037824 */ /* 0x000fc800078e0203 */
[----:B------:R-:W2:Y:S02]  /*15b0*/  SYNCS.PHASECHK.TRANS64.TRYWAIT P0, [R3+URZ+0xf0], R2 ;  /* 0x0000f002030075a7 */ /* 0x000ea400080011ff */
[----:B--2---:R-:W-:Y:S05]  /*15c0*/  @!P0 BRA `(.L_x_19) ;  /* 0x0000005400848947 */ /* 0x004fea0003800000 */
.L_x_97:
[----:B------:R-:W-:Y:S01]  /*15d0*/  VIADD R10, R10, 0x1 ;  /* 0x000000010a0a7836 */ /* 0x000fe20000000000 */
[----:B------:R2:W-:Y:S04]  /*15e0*/  SYNCS.ARRIVE.TRANS64.A1T0 RZ, [R3+URZ+0xe0], RZ ;  /* 0x0000e0ff03ff79a7 */ /* 0x0005e800081000ff */
[----:B------:R-:W-:-:S04]  /*15f0*/  ISETP.NE.AND P0, PT, R10, 0x2, PT ;  /* 0x000000020a00780c */ /* 0x000fc80003f05270 */
[----:B------:R-:W-:Y:S02]  /*1600*/  SEL R10, R10, RZ, P0 ;  /* 0x000000ff0a0a7207 */ /* 0x000fe40000000000 */
[----:B--2---:R-:W-:-:S04]  /*1610*/  SEL R3, RZ, 0x1, P0 ;  /* 0x00000001ff037807 */ /* 0x004fc80000000000 */
[----:B------:R-:W-:-:S07]  /*1620*/  LOP3.LUT R8, R8, R3, RZ, 0x3c, !PT ;  /* 0x0000000308087212 */ /* 0x000fce00078e3cff */
.L_x_18:
[----:B------:R-:W-:Y:S01]  /*1630*/  UMOV UR4, 0x400 ;  /* 0x0000040000047882 */ /* 0x000fe20000000000 */
[----:B------:R-:W-:Y:S01]  /*1640*/  SHF.L.U32 R2, R15, 0x1f, RZ ;  /* 0x0000001f0f027819 */ /* 0x000fe200000006ff */
[----:B-1----:R-:W-:Y:S01]  /*1650*/  ULEA UR4, UR37, UR4, 0x18 ;  /* 0x0000000425047291 */ /* 0x002fe2000f8ec0ff */
[----:B------:R-:W-:Y:S01]  /*1660*/  R2UR UR35, R167 ;  /* 0x00000000a72372ca */ /* 0x000fe200000e0000 */
[----:B------:R-:W-:Y:S01]  /*1670*/  UISETP.GE.U32.AND UP0, UPT, UR13, 0xff, UPT ;  /* 0x000000ff0d00788c */ /* 0x000fe2000bf06070 */
[----:B------:R-:W-:Y:S01]  /*1680*/  R2UR UR11, R165 ;  /* 0x00000000a50b72ca */ /* 0x000fe200000e0000 */
[----:B------:R-:W-:Y:S01]  /*1690*/  ULEA UR8, UR6, UR4, 0x3 ;  /* 0x0000000406087291 */ /* 0x000fe2000f8e18ff */
[----:B------:R-:W-:-:S08]  /*16a0*/  UMOV UR24, URZ ;  /* 0x000000ff00187c82 */ /* 0x000fd00008000000 */
[----:B------:R1:W2:Y:S01]  /*16b0*/  SYNCS.PHASECHK.TRANS64.TRYWAIT P0, [UR8+0x30], R2 ;  /* 0x00003002ff0075a7 */ /* 0x0002a20008001108 */
[----:B------:R-:W-:Y:S02]  /*16c0*/  USHF.L.U32 UR35, UR35, 0x7, URZ ;  /* 0x0000000723237899 */ /* 0x000fe400080006ff */
[----:B------:R-:W-:Y:S01]  /*16d0*/  USHF.L.U32 UR11, UR11, 0x6, URZ ;  /* 0x000000060b0b7899 */ /* 0x000fe200080006ff */
[----:B------:R-:W-:Y:S11]  /*16e0*/  BRA.U !UP0, `(.L_x_20) ;  /* 0x0000000108a87547 */ /* 0x000ff6000b800000 */
[----:B------:R-:W-:Y:S01]  /*16f0*/  UMOV UR16, URZ ;  /* 0x000000ff00107c82 */ /* 0x000fe20008000000 */
[----:B------:R-:W-:-:S05]  /*1700*/  UMOV UR17, UR6 ;  /* 0x0000000600117c82 */ /* 0x000fca0008000000 */
.L_x_25:
[----:B-1----:R-:W-:Y:S01]  /*1710*/  ULEA UR33, UR17, UR4, 0x3 ;  /* 0x0000000411217291 */ /* 0x002fe2000f8e18ff */
[----:B--2---:R-:W-:Y:S01]  /*1720*/  @!P5 MOV R3, 0x6000 ;  /* 0x000060000003d802 */ /* 0x004fe20000000f00 */
[----:B--2---:R-:W-:Y:S10]  /*1730*/  @P0 BRA `(.L_x_21) ;  /* 0x00000000000c0947 */ /* 0x004ff40003800000 */
[----:B------:R-:W-:-:S04]  /*1740*/  SHF.L.U32 R5, R15, 0x1f, RZ ;  /* 0x0000001f0f057819 */ /* 0x000fc800000006ff */
[----:B------:R-:W2:Y:S02]  /*1750*/  SYNCS.PHASECHK.TRANS64.TRYWAIT P0, [UR33+0x30], R5 ;  /* 0x00003005ff0075a7 */ /* 0x000ea40008001121 */
[----:B--2---:R-:W-:Y:S05]  /*1760*/  @!P0 BRA `(.L_x_22) ;  /* 0x0000005400308947 */ /* 0x004fea0003800000 */
.L_x_21:
[----:B------:R2:W-:Y:S01]  /*1770*/  @!P5 SYNCS.ARRIVE.TRANS64 RZ, [UR33], R3 ;  /* 0x00000003ffffd9a7 */ /* 0x0005e20008000021 */
[----:B------:R-:W-:Y:S04]  /*1780*/  BSSY.RECONVERGENT B0, `(.L_x_23) ;  /* 0x0000003000007945 */ /* 0x000fe80003800200 */
[----:B------:R-:W-:Y:S05]  /*1790*/  @P4 BRA `(.L_x_24) ;  /* 0x0000000000044947 */ /* 0x000fea0003800000 */
[----:B------:R-:W-:Y:S05]  /*17a0*/  BPT.TRAP 0x1 ;  /* 0x000000040000795c */ /* 0x000fea0000300000 */
.L_x_24:
[----:B------:R-:W-:Y:S05]  /*17b0*/  BSYNC.RECONVERGENT B0 ;  /* 0x0000000000007941 */ /* 0x000fea0003800200 */
.L_x_23:
[----:B------:R-:W-:Y:S02]  /*17c0*/  UIADD3 UR6, UPT, UPT, UR17, 0x1, URZ ;  /* 0x0000000111067890 */ /* 0x000fe4000fffe0ff */
[----:B------:R-:W-:Y:S02]  /*17d0*/  ULEA UR32, UR17, UR4, 0xe ;  /* 0x0000000411207291 */ /* 0x000fe4000f8e70ff */
[----:B------:R-:W-:Y:S02]  /*17e0*/  UISETP.NE.AND UP0, UPT, UR6, 0x6, UPT ;  /* 0x000000060600788c */ /* 0x000fe4000bf05270 */
[----:B------:R-:W-:Y:S02]  /*17f0*/  UIADD3 UR26, UP1, UPT, UR22, 0x80, URZ ;  /* 0x00000080161a7890 */ /* 0x000fe4000ff3e0ff */
[----:B------:R-:W-:Y:S02]  /*1800*/  USEL UR9, URZ, 0x1, UP0 ;  /* 0x00000001ff097887 */ /* 0x000fe40008000000 */
[----:B------:R-:W-:-:S02]  /*1810*/  USEL UR6, UR6, URZ, UP0 ;  /* 0x000000ff06067287 */ /* 0x000fc40008000000 */
[----:B------:R-:W-:Y:S02]  /*1820*/  UIADD3 UR20, UP0, UPT, UR22, 0x180, URZ ;  /* 0x0000018016147890 */ /* 0x000fe4000ff1e0ff */
[----:B------:R-:W-:Y:S01]  /*1830*/  ULEA UR8, UR6, UR4, 0x3 ;  /* 0x0000000406087291 */ /* 0x000fe2000f8e18ff */
[----:B------:R-:W-:Y:S01]  /*1840*/  LOP3.LUT R15, R15, UR9, RZ, 0x3c, !PT ;  /* 0x000000090f0f7c12 */ /* 0x000fe2000f8e3cff */
[----:B------:R-:W-:Y:S02]  /*1850*/  USHF.L.U32 UR34, UR16, 0x7, URZ ;  /* 0x0000000710227899 */ /* 0x000fe400080006ff */
[----:B------:R-:W-:Y:S01]  /*1860*/  UIADD3.X UR27, UPT, UPT, URZ, UR23, URZ, UP1, !UPT ;  /* 0x00000017ff1b7290 */ /* 0x000fe20008ffe4ff */
[----:B-1----:R-:W-:Y:S01]  /*1870*/  SHF.L.U32 R2, R15, 0x1f, RZ ;  /* 0x0000001f0f027819 */ /* 0x002fe200000006ff */
[----:B------:R-:W-:Y:S02]  /*1880*/  UIADD3 UR32, UPT, UPT, UR32, 0x4400, URZ ;  /* 0x0000440020207890 */ /* 0x000fe4000fffe0ff */
[----:B------:R-:W-:Y:S01]  /*1890*/  UIADD3.X UR21, UPT, UPT, URZ, UR23, URZ, UP0, !UPT ;  /* 0x00000017ff157290 */ /* 0x000fe200087fe4ff */
[----:B------:R1:W1:Y:S01]  /*18a0*/  SYNCS.PHASECHK.TRANS64.TRYWAIT P0, [UR8+0x30], R2 ;  /* 0x00003002ff0075a7 */ /* 0x0002620008001108 */
[----:B------:R-:W-:Y:S01]  /*18b0*/  ULEA UR8, UR17, UR4, 0xd ;  /* 0x0000000411087291 */ /* 0x000fe2000f8e68ff */
[----:B------:R-:W-:Y:S01]  /*18c0*/  UMOV UR18, 0x0 ;  /* 0x0000000000127882 */ /* 0x000fe20000000000 */
[----:B------:R-:W-:-:S02]  /*18d0*/  UMOV UR19, 0x10000000 ;  /* 0x1000000000137882 */ /* 0x000fc40000000000 */
[----:B------:R-:W-:Y:S01]  /*18e0*/  UIADD3 UR8, UPT, UPT, UR8, 0x1c400, URZ ;  /* 0x0001c40008087890 */ /* 0x000fe2000fffe0ff */
[----:B------:R1:W-:Y:S01]  /*18f0*/  UTMALDG.3D [UR32], [UR26], desc[UR18] ;  /* 0x000012201a0075b4 */ /* 0x0003e20008011000 */
[----:B------:R-:W-:Y:S01]  /*1900*/  UMOV UR12, UR36 ;  /* 0x00000024000c7c82 */ /* 0x000fe20008000000 */
[----:B------:R-:W-:Y:S01]  /*1910*/  UMOV UR9, UR33 ;  /* 0x0000002100097c82 */ /* 0x000fe20008000000 */
[----:B------:R-:W-:Y:S01]  /*1920*/  UMOV UR10, UR34 ;  /* 0x00000022000a7c82 */ /* 0x000fe20008000000 */
[----:B------:R-:W-:Y:S01]  /*1930*/  UIADD3 UR16, UPT, UPT, UR16, 0x1, URZ ;  /* 0x0000000110107890 */ /* 0x000fe2000fffe0ff */
[----:B------:R-:W-:Y:S01]  /*1940*/  UMOV UR24, UR5 ;  /* 0x0000000500187c82 */ /* 0x000fe20008000000 */
[----:B------:R-:W-:Y:S02]  /*1950*/  UMOV UR17, UR6 ;  /* 0x0000000600117c82 */ /* 0x000fe40008000000 */
[----:B------:R1:W-:Y:S01]  /*1960*/  UTMALDG.3D [UR8], [UR20], desc[UR18] ;  /* 0x00001208140075b4 */ /* 0x0003e20008011000 */
[----:B------:R-:W-:-:S09]  /*1970*/  UISETP.NE.AND UP0, UPT, UR16, UR5, UPT ;  /* 0x000000051000728c */ /* 0x000fd2000bf05270 */
[----:B------:R-:W-:Y:S05]  /*1980*/  BRA.U UP0, `(.L_x_25) ;  /* 0xfffffffd00607547 */ /* 0x000fea000b83ffff */
.L_x_20:
[----:B-1----:R-:W-:Y:S01]  /*1990*/  ULEA UR8, UR6, UR4, 0x3 ;  /* 0x0000000406087291 */ /* 0x002fe2000f8e18ff */
[----:B------:R-:W-:Y:S01]  /*19a0*/  SHF.L.U32 R2, R15, 0x1f, RZ ;  /* 0x0000001f0f027819 */ /* 0x000fe200000006ff */
[----:B------:R-:W-:Y:S01]  /*19b0*/  @!P1 SYNCS.ARRIVE.TRANS64.A1T0 RZ, [UR4+0x78], RZ ;  /* 0x000078ffffff99a7 */ /* 0x000fe20008100004 */
[----:B------:R-:W-:-:S06]  /*19c0*/  UISETP.GT.AND UP0, UPT, UR15, UR14, UPT ;  /* 0x0000000e0f00728c */ /* 0x000fcc000bf04270 */
[----:B--2---:R1:W2:Y:S03]  /*19d0*/  SYNCS.PHASECHK.TRANS64.TRYWAIT P0, [UR8+0x30], R2 ;  /* 0x00003002ff0075a7 */ /* 0x0042a60008001108 */
[----:B------:R-:W-:Y:S05]  /*19e0*/  BRA.U !UP0, `(.L_x_26) ;  /* 0x0000000108ac7547 */ /* 0x000fea000b800000 */
[----:B------:R-:W-:Y:S01]  /*19f0*/  UIADD3 UR21, UPT, UPT, UR7, UR24, URZ ;  /* 0x0000001807157290 */ /* 0x000fe2000fffe0ff */
[----:B------:R-:W-:-:S11]  /*1a00*/  UMOV UR25, UR6 ;  /* 0x0000000600197c82 */ /* 0x000fd60008000000 */
.L_x_31:
[----:B-1----:R-:W-:Y:S01]  /*1a10*/  ULEA UR17, UR25, UR4, 0x3 ;  /* 0x0000000419117291 */ /* 0x002fe2000f8e18ff */
[----:B--2---:R-:W-:Y:S01]  /*1a20*/  @!P5 MOV R3, 0x6000 ;  /* 0x000060000003d802 */ /* 0x004fe20000000f00 */
[----:B--2---:R-:W-:Y:S10]  /*1a30*/  @P0 BRA `(.L_x_27) ;  /* 0x00000000000c0947 */ /* 0x004ff40003800000 */
[----:B------:R-:W-:-:S04]  /*1a40*/  SHF.L.U32 R5, R15, 0x1f, RZ ;  /* 0x0000001f0f057819 */ /* 0x000fc800000006ff */
[----:B------:R-:W2:Y:S02]  /*1a50*/  SYNCS.PHASECHK.TRANS64.TRYWAIT P0, [UR17+0x30], R5 ;  /* 0x00003005ff0075a7 */ /* 0x000ea40008001111 */
[----:B--2---:R-:W-:Y:S05]  /*1a60*/  @!P0 BRA `(.L_x_28) ;  /* 0x0000005000888947 */ /* 0x004fea0003800000 */
.L_x_27:
[----:B------:R2:W-:Y:S01]  /*1a70*/  @!P5 SYNCS.ARRIVE.TRANS64 RZ, [UR17], R3 ;  /* 0x00000003ffffd9a7 */ /* 0x0005e20008000011 */
[----:B------:R-:W-:Y:S04]  /*1a80*/  BSSY.RECONVERGENT B0, `(.L_x_29) ;  /* 0x0000003000007945 */ /* 0x000fe80003800200 */
[----:B------:R-:W-:Y:S05]  /*1a90*/  @P4 BRA `(.L_x_30) ;  /* 0x0000000000044947 */ /* 0x000fea0003800000 */
[----:B------:R-:W-:Y:S05]  /*1aa0*/  BPT.TRAP 0x1 ;  /* 0x000000040000795c */ /* 0x000fea0000300000 */
.L_x_30:
[----:B------:R-:W-:Y:S05]  /*1ab0*/  BSYNC.RECONVERGENT B0 ;  /* 0x0000000000007941 */ /* 0x000fea0003800200 */
.L_x_29:
        /* <DEDUP_REMOVED lines=10> */
[----:B------:R-:W-:Y:S01]  /*1b60*/  UIADD3 UR16, UPT, UPT, UR16, 0x4400, URZ ;  /* 0x0000440010107890 */ /* 0x000fe2000fffe0ff */
[----:B-1----:R-:W-:Y:S01]  /*1b70*/  SHF.L.U32 R2, R15, 0x1f, RZ ;  /* 0x0000001f0f027819 */ /* 0x002fe200000006ff */
[----:B------:R-:W-:Y:S02]  /*1b80*/  UIADD3.X UR31, UPT, UPT, URZ, UR23, URZ, UP1, !UPT ;  /* 0x00000017ff1f7290 */ /* 0x000fe40008ffe4ff */
[----:B------:R-:W-:Y:S01]  /*1b90*/  UIADD3.X UR29, UPT, UPT, URZ, UR23, URZ, UP0, !UPT ;  /* 0x00000017ff1d7290 */ /* 0x000fe200087fe4ff */
[----:B------:R1:W1:Y:S01]  /*1ba0*/  SYNCS.PHASECHK.TRANS64.TRYWAIT P0, [UR8+0x30], R2 ;  /* 0x00003002ff0075a7 */ /* 0x0002620008001108 */
[----:B------:R-:W-:Y:S01]  /*1bb0*/  ULEA UR8, UR25, UR4, 0xd ;  /* 0x0000000419087291 */ /* 0x000fe2000f8e68ff */
[----:B------:R-:W-:Y:S01]  /*1bc0*/  UMOV UR26, 0x0 ;  /* 0x00000000001a7882 */ /* 0x000fe20000000000 */
[----:B------:R-:W-:-:S02]  /*1bd0*/  UMOV UR27, 0x10000000 ;  /* 0x10000000001b7882 */ /* 0x000fc40000000000 */
[----:B------:R-:W-:Y:S01]  /*1be0*/  UIADD3 UR8, UPT, UPT, UR8, 0x1c400, URZ ;  /* 0x0001c40008087890 */ /* 0x000fe2000fffe0ff */
[----:B------:R-:W-:Y:S01]  /*1bf0*/  UMOV UR19, UR35 ;  /* 0x0000002300137c82 */ /* 0x000fe20008000000 */
[----:B------:R-:W-:Y:S01]  /*1c00*/  UMOV UR20, UR36 ;  /* 0x0000002400147c82 */ /* 0x000fe20008000000 */
[----:B------:R-:W-:Y:S01]  /*1c10*/  UMOV UR12, UR36 ;  /* 0x00000024000c7c82 */ /* 0x000fe20008000000 */
[----:B------:R-:W-:Y:S01]  /*1c20*/  UMOV UR9, UR17 ;  /* 0x0000001100097c82 */ /* 0x000fe20008000000 */
[----:B------:R-:W-:Y:S01]  /*1c30*/  UMOV UR10, UR18 ;  /* 0x00000012000a7c82 */ /* 0x000fe20008000000 */
[----:B------:R1:W-:Y:S01]  /*1c40*/  UTMALDG.3D [UR16], [UR30], desc[UR26] ;  /* 0x00001a101e0075b4 */ /* 0x0003e20008011000 */
[----:B------:R-:W-:Y:S01]  /*1c50*/  UIADD3 UR24, UPT, UPT, UR24, 0x1, URZ ;  /* 0x0000000118187890 */ /* 0x000fe2000fffe0ff */
[----:B------:R-:W-:-:S03]  /*1c60*/  UMOV UR25, UR6 ;  /* 0x0000000600197c82 */ /* 0x000fc60008000000 */
[----:B------:R-:W-:Y:S01]  /*1c70*/  UISETP.NE.AND UP0, UPT, UR24, UR21, UPT ;  /* 0x000000151800728c */ /* 0x000fe2000bf05270 */
[----:B------:R1:W-:Y:S08]  /*1c80*/  UTMALDG.3D [UR8], [UR28], desc[UR26] ;  /* 0x00001a081c0075b4 */ /* 0x0003f00008011000 */
[----:B------:R-:W-:Y:S05]  /*1c90*/  BRA.U UP0, `(.L_x_31) ;  /* 0xfffffffd005c7547 */ /* 0x000fea000b83ffff */
.L_x_26:
[----:B-1----:R-:W-:Y:S01]  /*1ca0*/  LEA R2, R14, UR4, 0x3 ;  /* 0x000000040e027c11 */ /* 0x002fe2000f8e18ff */
[----:B------:R-:W-:Y:S01]  /*1cb0*/  NOP ;  /* 0x0000000000007918 */ /* 0x000fe20000000000 */
[----:B--2---:R-:W-:Y:S02]  /*1cc0*/  SHF.L.U32 R3, R12, 0x1f, RZ ;  /* 0x0000001f0c037819 */ /* 0x004fe400000006ff */
[----:B------:R-:W-:Y:S02]  /*1cd0*/  LEA R4, R14, UR4, 0x4 ;  /* 0x000000040e047c11 */ /* 0x000fe4000f8e20ff */
[----:B------:R-:W1:Y:S02]  /*1ce0*/  SYNCS.PHASECHK.TRANS64.TRYWAIT P0, [R2+URZ+0x80], R3 ;  /* 0x00008003020075a7 */ /* 0x000e6400080011ff */
[----:B-1----:R-:W-:Y:S05]  /*1cf0*/  @!P0 BRA `(.L_x_32) ;  /* 0x0000004c00fc8947 */ /* 0x002fea0003800000 */
.L_x_100:
[----:B------:R-:W2:Y:S01]  /*1d00*/  LDS.128 R4, [R4+0x110] ;  /* 0x0001100004047984 */ /* 0x000ea20000000c00 */
[----:B---3--:R-:W-:Y:S01]  /*1d10*/  ISETP.GE.AND P0, PT, R72, 0x1, PT ;  /* 0x000000014800780c */ /* 0x008fe20003f06270 */
[----:B-1----:R-:W-:Y:S01]  /*1d20*/  VIADD R2, R2, 0x90 ;  /* 0x0000009002027836 */ /* 0x002fe20000000000 */
[----:B------:R-:W-:Y:S01]  /*1d30*/  @!PT LDS RZ, [RZ] ;  /* 0x00000000fffff984 */ /* 0x000fe20000000800 */
[----:B------:R-:W-:Y:S01]  /*1d40*/  @!PT LDS RZ, [RZ] ;  /* 0x00000000fffff984 */ /* 0x000fe20000000800 */
[----:B------:R-:W-:Y:S01]  /*1d50*/  @!PT LDS RZ, [RZ] ;  /* 0x00000000fffff984 */ /* 0x000fe20000000800 */
[----:B------:R-:W-:Y:S01]  /*1d60*/  @!PT LDS RZ, [RZ] ;  /* 0x00000000fffff984 */ /* 0x000fe20000000800 */
[----:B------:R1:W-:Y:S06]  /*1d70*/  MEMBAR.ALL.CTA ;  /* 0x0000000000007992 */ /* 0x0003ec0000008000 */
[----:B-1----:R-:W1:Y:S01]  /*1d80*/  FENCE.VIEW.ASYNC.S ;  /* 0x00000000000073c6 */ /* 0x002e620000000000 */
[----:B------:R-:W-:-:S04]  /*1d90*/  PRMT R2, RZ, 0x654, R2 ;  /* 0x00000654ff027816 */ /* 0x000fc80000000002 */
[----:B-1----:R1:W-:Y:S01]  /*1da0*/  SYNCS.ARRIVE.TRANS64.RED.A1T0 RZ, [R2+URZ], RZ ;  /* 0x000000ff02ff79a7 */ /* 0x0023e200081004ff */
[----:B--2---:R-:W-:-:S13]  /*1db0*/  LOP3.LUT P2, RZ, R6, 0x1, RZ, 0xc0, !PT ;  /* 0x0000000106ff7812 */ /* 0x004fda000784c0ff */
[----:B------:R-:W-:Y:S01]  /*1dc0*/  @P2 SHF.R.U32.HI R3, RZ, 0x10, R5 ;  /* 0x00000010ff032819 */ /* 0x000fe20000011605 */
[----:B------:R-:W-:Y:S01]  /*1dd0*/  VOTEU.ANY UP0, P2 ;  /* 0x0000000000ff7886 */ /* 0x000fe20001000100 */
[----:B------:R-:W-:Y:S02]  /*1de0*/  @P2 MOV R13, R4 ;  /* 0x00000004000d2202 */ /* 0x000fe40000000f00 */
[----:B------:R-:W-:Y:S02]  /*1df0*/  @P2 R2UR.BROADCAST UR8, R3 ;  /* 0x00000000030822ca */ /* 0x000fe400008e0000 */
[----:B------:R-:W-:-:S11]  /*1e00*/  @P2 LOP3.LUT R11, R5, 0xffff, RZ, 0xc0, !PT ;  /* 0x0000ffff050b2812 */ /* 0x000fd600078ec0ff */
[----:B------:R-:W-:Y:S01]  /*1e10*/  @UP0 UMOV UR36, UR8 ;  /* 0x0000000800240c82 */ /* 0x000fe20008000000 */
[----:B-1----:R-:W-:Y:S05]  /*1e20*/  @!P0 BRA `(.L_x_33) ;  /* 0x0000000000b88947 */ /* 0x002fea0003800000 */
[----:B------:R-:W4:Y:S01]  /*1e30*/  LDC.64 R4, c[0x0][0xb18] ;  /* 0x0002c600ff047b82 */ /* 0x000f220000000a00 */
[----:B------:R-:W-:-:S07]  /*1e40*/  ISETP.NE.AND P3, PT, R72, 0x1, PT ;  /* 0x000000014800780c */ /* 0x000fce0003f65270 */
[----:B------:R-:W1:Y:S08]  /*1e50*/  LDC.64 R6, c[0x0][0xb10] ;  /* 0x0002c400ff067b82 */ /* 0x000e700000000a00 */
[----:B------:R-:W2:Y:S08]  /*1e60*/  LDC R16, c[0x0][0xb20] ;  /* 0x0002c800ff107b82 */ /* 0x000eb00000000800 */
[----:B------:R-:W3:Y:S01]  /*1e70*/  LDC R18, c[0x0][0xb0c] ;  /* 0x0002c300ff127b82 */ /* 0x000ee20000000800 */
[----:B----4-:R-:W-:Y:S01]  /*1e80*/  IMAD.HI.U32 R17, R0, R5, RZ ;  /* 0x0000000500117227 */ /* 0x010fe200078e00ff */
[----:B------:R-:W-:-:S03]  /*1e90*/  ISETP.NE.AND P0, PT, R4, 0x1, PT ;  /* 0x000000010400780c */ /* 0x000fc60003f05270 */
[----:B------:R-:W-:-:S03]  /*1ea0*/  IMAD.HI.U32 R5, R11, R5, RZ ;  /* 0x000000050b057227 */ /* 0x000fc600078e00ff */
[----:B------:R-:W4:Y:S01]  /*1eb0*/  LDC.64 R2, c[0x0][0xb28] ;  /* 0x0002ca00ff027b82 */ /* 0x000f220000000a00 */
[----:B-1----:R-:W-:-:S04]  /*1ec0*/  IMAD.HI.U32 R20, R9, R6, RZ ;  /* 0x0000000609147227 */ /* 0x002fc800078e00ff */
[----:B------:R-:W-:Y:S01]  /*1ed0*/  IMAD.HI.U32 R22, R13, R6, RZ ;  /* 0x000000060d167227 */ /* 0x000fe200078e00ff */
[----:B------:R-:W-:Y:S02]  /*1ee0*/  SHF.R.U32.HI R20, RZ, R7, R20 ;  /* 0x00000007ff147219 */ /* 0x000fe40000011614 */
[-C--:B--2---:R-:W-:Y:S02]  /*1ef0*/  SHF.R.U32.HI R17, RZ, R16.reuse, R17 ;  /* 0x00000010ff117219 */ /* 0x084fe40000011611 */
[----:B------:R-:W-:Y:S02]  /*1f00*/  SHF.R.U32.HI R16, RZ, R16, R5 ;  /* 0x00000010ff107219 */ /* 0x000fe40000011605 */
[----:B------:R-:W-:Y:S02]  /*1f10*/  SEL R17, R0, R17, !P0 ;  /* 0x0000001100117207 */ /* 0x000fe40004000000 */
[----:B------:R-:W-:Y:S02]  /*1f20*/  SHF.R.U32.HI R22, RZ, R7, R22 ;  /* 0x00000007ff167219 */ /* 0x000fe40000011616 */
[----:B---3--:R-:W-:-:S02]  /*1f30*/  ISETP.NE.AND P1, PT, R18, 0x1, PT ;  /* 0x000000011200780c */ /* 0x008fc40003f25270 */
[----:B------:R-:W-:Y:S02]  /*1f40*/  SEL R5, R11, R16, !P0 ;  /* 0x000000100b057207 */ /* 0x000fe40004000000 */
[----:B------:R-:W-:Y:S02]  /*1f50*/  SEL R19, R9, R20, !P1 ;  /* 0x0000001409137207 */ /* 0x000fe40004800000 */
[----:B------:R-:W-:Y:S01]  /*1f60*/  SEL R7, R13, R22, !P1 ;  /* 0x000000160d077207 */ /* 0x000fe20004800000 */
[----:B----4-:R-:W-:-:S04]  /*1f70*/  IMAD.HI.U32 R20, R17, R2, RZ ;  /* 0x0000000211147227 */ /* 0x010fc800078e00ff */
        /* <DEDUP_REMOVED lines=10> */
[----:B------:R-:W-:-:S04]  /*2020*/  @!P0 IMAD.HI.U32 R16, R7, R2, RZ ;  /* 0x0000000207108227 */ /* 0x000fc800078e00ff */
[----:B------:R-:W-:Y:S01]  /*2030*/  IMAD.MOV R2, RZ, RZ, -R6 ;  /* 0x000000ffff027224 */ /* 0x000fe200078e0a06 */
[----:B------:R-:W-:-:S03]  /*2040*/  @!P0 SHF.R.U32.HI R16, RZ, R3, R16 ;  /* 0x00000003ff108219 */ /* 0x000fc60000011610 */
[----:B------:R-:W-:Y:S01]  /*2050*/  IMAD R2, R72, R2, R5 ;  /* 0x0000000248027224 */ /* 0x000fe200078e0205 */
        /* <DEDUP_REMOVED lines=11> */
.L_x_33:
[----:B------:R-:W1:Y:S02]  /*2110*/  LDCU UR8, c[0x0][0xb30] ;  /* 0x00016600ff0877ac */ /* 0x000e640008000800 */
[----:B-1----:R-:W-:-:S09]  /*2120*/  UISETP.NE.AND UP0, UPT, UR8, 0x1, UPT ;  /* 0x000000010800788c */ /* 0x002fd2000bf05270 */
[----:B------:R-:W-:Y:S05]  /*2130*/  BRA.U UP0, `(.L_x_34) ;  /* 0x0000000100407547 */ /* 0x000fea000b800000 */
[----:B------:R-:W1:Y:S08]  /*2140*/  LDC.64 R4, c[0x0][0xb10] ;  /* 0x0002c400ff047b82 */ /* 0x000e700000000a00 */
[----:B------:R-:W2:Y:S08]  /*2150*/  LDC.64 R2, c[0x0][0xb18] ;  /* 0x0002c600ff027b82 */ /* 0x000eb00000000a00 */
[----:B------:R-:W3:Y:S08]  /*2160*/  LDC R6, c[0x0][0xb20] ;  /* 0x0002c800ff067b82 */ /* 0x000ef00000000800 */
[----:B------:R-:W4:Y:S01]  /*2170*/  LDC R16, c[0x0][0xb0c] ;  /* 0x0002c300ff107b82 */ /* 0x000f220000000800 */
[----:B-1----:R-:W-:-:S05]  /*2180*/  IMAD.HI.U32 R4, R13, R4, RZ ;  /* 0x000000040d047227 */ /* 0x002fca00078e00ff */
[----:B------:R-:W-:Y:S01]  /*2190*/  SHF.R.U32.HI R4, RZ, R5, R4 ;  /* 0x00000005ff047219 */ /* 0x000fe20000011604 */
[----:B--2---:R-:W-:Y:S01]  /*21a0*/  IMAD.HI.U32 R3, R11, R3, RZ ;  /* 0x000000030b037227 */ /* 0x004fe200078e00ff */
[----:B------:R-:W-:-:S04]  /*21b0*/  ISETP.NE.AND P0, PT, R2, 0x1, PT ;  /* 0x000000010200780c */ /* 0x000fc80003f05270 */
[----:B---3--:R-:W-:-:S04]  /*21c0*/  SHF.R.U32.HI R6, RZ, R6, R3 ;  /* 0x00000006ff067219 */ /* 0x008fc80000011603 */
[----:B------:R-:W-:Y:S02]  /*21d0*/  SEL R3, R11, R6, !P0 ;  /* 0x000000060b037207 */ /* 0x000fe40004000000 */
[----:B----4-:R-:W-:-:S04]  /*21e0*/  ISETP.NE.AND P1, PT, R16, 0x1, PT ;  /* 0x000000011000780c */ /* 0x010fc80003f25270 */
[----:B------:R-:W-:-:S05]  /*21f0*/  SEL R4, R13, R4, !P1 ;  /* 0x000000040d047207 */ /* 0x000fca0004800000 */
[----:B------:R-:W-:Y:S02]  /*2200*/  IMAD.IADD R5, R3, 0x1, -R4 ;  /* 0x0000000103057824 */ /* 0x000fe400078e0a04 */
[----:B------:R-:W-:Y:S02]  /*2210*/  IMAD.IADD R3, R4, 0x1, -R3 ;  /* 0x0000000104037824 */ /* 0x000fe400078e0a03 */
[----:B------:R-:W-:Y:S02]  /*2220*/  IMAD R13, R5, R16, R13 ;  /* 0x00000010050d7224 */ /* 0x000fe400078e020d */
[----:B------:R-:W-:-:S07]  /*2230*/  IMAD R11, R3, R2, R11 ;  /* 0x00000002030b7224 */ /* 0x000fce00078e020b */
.L_x_34:
[----:B------:R-:W-:Y:S01]  /*2240*/  VIADD R14, R14, 0x1 ;  /* 0x000000010e0e7836 */ /* 0x000fe20000000000 */
[----:B------:R-:W-:Y:S01]  /*2250*/  PLOP3.LUT P1, PT, PT, PT, PT, 0x80, 0x8 ;  /* 0x000000000008781c */ /* 0x000fe20003f2f070 */
[----:B------:R-:W-:Y:S02]  /*2260*/  IMAD.IADD R167, R13, 0x1, R166 ;  /* 0x000000010da77824 */ /* 0x000fe400078e02a6 */
[----:B------:R-:W-:Y:S01]  /*2270*/  IMAD.IADD R165, R11, 0x1, R164 ;  /* 0x000000010ba57824 */ /* 0x000fe200078e02a4 */
[----:B------:R-:W-:-:S04]  /*2280*/  ISETP.NE.AND P0, PT, R14, 0x2, PT ;  /* 0x000000020e00780c */ /* 0x000fc80003f05270 */
[----:B------:R-:W-:Y:S02]  /*2290*/  SEL R3, RZ, 0x1, P0 ;  /* 0x00000001ff037807 */ /* 0x000fe40000000000 */
[----:B------:R-:W-:Y:S02]  /*22a0*/  SEL R14, R14, RZ, P0 ;  /* 0x000000ff0e0e7207 */ /* 0x000fe40000000000 */
[----:B------:R-:W-:Y:S01]  /*22b0*/  LOP3.LUT R12, R12, R3, RZ, 0x3c, !PT ;  /* 0x000000030c0c7212 */ /* 0x000fe200078e3cff */
[----:B------:R-:W-:Y:S06]  /*22c0*/  @P2 BRA `(.L_x_35) ;  /* 0xfffffff000982947 */ /* 0x000fec000383ffff */
[----:B------:R-:W-:Y:S01]  /*22d0*/  UIADD3 UR4, UPT, UPT, UR4, 0x30, URZ ;  /* 0x0000003004047890 */ /* 0x000fe2000fffe0ff */
[----:B------:R-:W-:-:S03]  /*22e0*/  SHF.L.U32 R3, R15, 0x1f, RZ ;  /* 0x0000001f0f037819 */ /* 0x000fc600000006ff */
[----:B------:R-:W-:-:S09]  /*22f0*/  ULEA UR5, UR6, UR4, 0x3 ;  /* 0x0000000406057291 */ /* 0x000fd2000f8e18ff */
[----:B------:R-:W1:Y:S02]  /*2300*/  SYNCS.PHASECHK.TRANS64.TRYWAIT P0, [UR5], R3 ;  /* 0x00000003ff0075a7 */ /* 0x000e640008001105 */
[----:B-1----:R-:W-:Y:S05]  /*2310*/  @!P0 BRA `(.L_x_36) ;  /* 0x0000004800888947 */ /* 0x002fea0003800000 */
.L_x_102:
[----:B------:R-:W-:-:S04]  /*2320*/  UIADD3 UR6, UPT, UPT, UR6, 0x1, URZ ;  /* 0x0000000106067890 */ /* 0x000fc8000fffe0ff */
[----:B------:R-:W-:-:S04]  /*2330*/  UISETP.NE.AND UP0, UPT, UR6, 0x6, UPT ;  /* 0x000000060600788c */ /* 0x000fc8000bf05270 */
[----:B------:R-:W-:Y:S02]  /*2340*/  USEL UR7, URZ, 0x1, UP0 ;  /* 0x00000001ff077887 */ /* 0x000fe40008000000 */
[----:B------:R-:W-:-:S04]  /*2350*/  USEL UR6, UR6, URZ, UP0 ;  /* 0x000000ff06067287 */ /* 0x000fc80008000000 */
[----:B------:R-:W-:Y:S01]  /*2360*/  ULEA UR5, UR6, UR4, 0x3 ;  /* 0x0000000406057291 */ /* 0x000fe2000f8e18ff */
[----:B------:R-:W-:-:S04]  /*2370*/  LOP3.LUT R2, R15, UR7, RZ, 0x3c, !PT ;  /* 0x000000070f027c12 */ /* 0x000fc8000f8e3cff */
[----:B-1----:R-:W-:-:S04]  /*2380*/  SHF.L.U32 R3, R2, 0x1f, RZ ;  /* 0x0000001f02037819 */ /* 0x002fc800000006ff */
[----:B------:R-:W1:Y:S02]  /*2390*/  SYNCS.PHASECHK.TRANS64.TRYWAIT P0, [UR5], R3 ;  /* 0x00000003ff0075a7 */ /* 0x000e640008001105 */
[----:B-1----:R-:W-:Y:S05]  /*23a0*/  @!P0 BRA `(.L_x_37) ;  /* 0x00000048007c8947 */ /* 0x002fea0003800000 */
.L_x_104:
        /* <DEDUP_REMOVED lines=9> */
.L_x_106:
        /* <DEDUP_REMOVED lines=9> */
.L_x_108:
        /* <DEDUP_REMOVED lines=9> */
.L_x_110:
[----:B------:R-:W-:-:S04]  /*2560*/  UIADD3 UR6, UPT, UPT, UR6, 0x1, URZ ;  /* 0x0000000106067890 */ /* 0x000fc8000fffe0ff */
[----:B------:R-:W-:-:S04]  /*2570*/  UISETP.NE.AND UP0, UPT, UR6, 0x6, UPT ;  /* 0x000000060600788c */ /* 0x000fc8000bf05270 */
[----:B------:R-:W-:Y:S02]  /*2580*/  USEL UR5, URZ, 0x1, UP0 ;  /* 0x00000001ff057887 */ /* 0x000fe40008000000 */
[----:B------:R-:W-:-:S04]  /*2590*/  USEL UR6, UR6, URZ, UP0 ;  /* 0x000000ff06067287 */ /* 0x000fc80008000000 */
[----:B------:R-:W-:Y:S01]  /*25a0*/  ULEA UR6, UR6, UR4, 0x3 ;  /* 0x0000000406067291 */ /* 0x000fe2000f8e18ff */
[----:B-1----:R-:W-:-:S04]  /*25b0*/  LOP3.LUT R3, R2, UR5, RZ, 0x3c, !PT ;  /* 0x0000000502037c12 */ /* 0x002fc8000f8e3cff */
[----:B------:R-:W-:Y:S01]  /*25c0*/  SHF.L.U32 R3, R3, 0x1f, RZ ;  /* 0x0000001f03037819 */ /* 0x000fe200000006ff */
[----:B----4-:R-:W-:-:S07]  /*25d0*/  IMAD.U32 R0, RZ, RZ, UR6 ;  /* 0x00000006ff007e24 */ /* 0x010fce000f8e00ff */
.L_x_41:
[----:B-1----:R1:W2:Y:S02]  /*25e0*/  SYNCS.PHASECHK.TRANS64.TRYWAIT P0, [R0+URZ], R3 ;  /* 0x00000003000075a7 */ /* 0x0022a400080011ff */
[----:B--2---:R-:W-:Y:S05]  /*25f0*/  @!P0 NANOSLEEP.SYNCS 0x989680 ;  /* 0x009896800000895d */ /* 0x004fea0003900000 */
[----:B------:R-:W2:Y:S02]  /*2600*/  @!P0 SYNCS.PHASECHK.TRANS64 P0, [R0+URZ], R3 ;  /* 0x00000003000085a7 */ /* 0x000ea400080010ff */
[----:B--2---:R-:W-:Y:S05]  /*2610*/  @P0 EXIT ;  /* 0x000000000000094d */ /* 0x004fea0003800000 */
[----:B------:R-:W-:Y:S05]  /*2620*/  BRA `(.L_x_41) ;  /* 0xfffffffc00ec7947 */ /* 0x000fea000383ffff */
.L_x_17:
[----:B------:R-:W-:-:S04]  /*2630*/  UISETP.NE.AND UP1, UPT, UR37, URZ, UPT ;  /* 0x000000ff2500728c */ /* 0x000fc8000bf25270 */
[----:B------:R-:W-:-:S09]  /*2640*/  UISETP.NE.OR UP1, UPT, UR8, 0x1, UP1 ;  /* 0x000000010800788c */ /* 0x000fd20008f25670 */
[----:B------:R-:W-:Y:S05]  /*2650*/  BRA.U UP1, `(.L_x_42) ;  /* 0x0000000501487547 */ /* 0x000fea000b800000 */
[----:B------:R-:W-:Y:S01]  /*2660*/  ISETP.NE.AND P2, PT, R2, RZ, PT ;  /* 0x000000ff0200720c */ /* 0x000fe20003f45270 */
[----:B------:R-:W-:Y:S01]  /*2670*/  IMAD.MOV.U32 R12, RZ, RZ, 0x1 ;  /* 0x00000001ff0c7424 */ /* 0x000fe200078e00ff */
[----:B------:R-:W-:Y:S02]  /*2680*/  CS2R R10, SRZ ;  /* 0x00000000000a7805 */ /* 0x000fe4000001ff00 */
[----:B------:R-:W-:Y:S01]  /*2690*/  CS2R R8, SRZ ;  /* 0x0000000000087805 */ /* 0x000fe2000001ff00 */
[----:B------:R-:W-:Y:S01]  /*26a0*/  UMOV UR4, 0x400 ;  /* 0x0000040000047882 */ /* 0x000fe20000000000 */
[----:B------:R-:W-:Y:S01]  /*26b0*/  UMOV UR6, URZ ;  /* 0x000000ff00067c82 */ /* 0x000fe20008000000 */
[----:B------:R-:W-:-:S12]  /*26c0*/  ULEA UR37, UR37, UR4, 0x18 ;  /* 0x0000000425257291 */ /* 0x000fd8000f8ec0ff */
.L_x_46:
[----:B------:R-:W-:Y:S02]  /*26d0*/  LEA R0, R8, UR37, 0x3 ;  /* 0x0000002508007c11 */ /* 0x000fe4000f8e18ff */
[----:B------:R-:W-:-:S03]  /*26e0*/  SHF.L.U32 R5, R9, 0x1f, RZ ;  /* 0x0000001f09057819 */ /* 0x000fc600000006ff */
[----:B------:R-:W-:Y:S01]  /*26f0*/  VIADD R4, R0, 0xf0 ;  /* 0x000000f000047836 */ /* 0x000fe20000000000 */
[----:B------:R-:W1:Y:S02]  /*2700*/  SYNCS.PHASECHK.TRANS64.TRYWAIT P0, [R0+URZ+0xe0], R5 ;  /* 0x0000e005000075a7 */ /* 0x000e6400080011ff */
[----:B-1----:R-:W-:Y:S05]  /*2710*/  @!P0 BRA `(.L_x_43) ;  /* 0x0000004800008947 */ /* 0x002fea0003800000 */
.L_x_111:
[----:B------:R-:W-:Y:S01]  /*2720*/  ULEA UR5, UR6, UR37, 0x3 ;  /* 0x0000002506057291 */ /* 0x000fe2000f8e18ff */
[----:B------:R-:W-:Y:S02]  /*2730*/  PRMT R4, RZ, 0x654, R4 ;  /* 0x00000654ff047816 */ /* 0x000fe40000000004 */
[----:B-1----:R-:W-:Y:S01]  /*2740*/  SHF.L.U32 R5, R12, 0x1f, RZ ;  /* 0x0000001f0c057819 */ /* 0x002fe200000006ff */
[----:B------:R-:W-:Y:S01]  /*2750*/  UIADD3 UR4, UPT, UPT, UR5, 0x80, URZ ;  /* 0x0000008005047890 */ /* 0x000fe2000fffe0ff */
[----:B------:R1:W-:Y:S05]  /*2760*/  SYNCS.ARRIVE.TRANS64.RED.A1T0 RZ, [R4+URZ], RZ ;  /* 0x000000ff04ff79a7 */ /* 0x0003ea00081004ff */
[----:B------:R-:W-:Y:S01]  /*2770*/  IMAD.U32 R7, RZ, RZ, UR4 ;  /* 0x00000004ff077e24 */ /* 0x000fe2000f8e00ff */
[----:B------:R-:W2:Y:S04]  /*2780*/  SYNCS.PHASECHK.TRANS64.TRYWAIT P0, [UR5+0x90], R5 ;  /* 0x00009005ff0075a7 */ /* 0x000ea80008001105 */
[----:B------:R-:W-:Y:S01]  /*2790*/  PRMT R6, R2, 0x654, R7 ;  /* 0x0000065402067816 */ /* 0x000fe20000000007 */
[----:B-1----:R-:W-:Y:S01]  /*27a0*/  @!P2 IMAD.MOV.U32 R4, RZ, RZ, 0x10 ;  /* 0x00000010ff04a424 */ /* 0x002fe200078e00ff */
[----:B--2---:R-:W-:Y:S06]  /*27b0*/  @!P0 BRA `(.L_x_44) ;  /* 0x0000004400ec8947 */ /* 0x004fec0003800000 */
.L_x_113:
[----:B------:R-:W-:Y:S01]  /*27c0*/  ULEA UR4, UR6, UR37, 0x4 ;  /* 0x0000002506047291 */ /* 0x000fe2000f8e20ff */
[----:B------:R-:W-:Y:S01]  /*27d0*/  SEL R3, R6, R3, !P2 ;  /* 0x0000000306037207 */ /* 0x000fe20005000000 */
[----:B------:R-:W-:Y:S01]  /*27e0*/  UIADD3 UR5, UPT, UPT, UR5, 0x80, URZ ;  /* 0x0000008005057890 */ /* 0x000fe2000fffe0ff */
[----:B-1----:R-:W-:Y:S01]  /*27f0*/  LEA R0, R11, UR37, 0x3 ;  /* 0x000000250b007c11 */ /* 0x002fe2000f8e18ff */
[----:B------:R-:W-:Y:S01]  /*2800*/  UIADD3 UR4, UPT, UPT, UR4, 0x110, URZ ;  /* 0x0000011004047890 */ /* 0x000fe2000fffe0ff */
[----:B------:R-:W-:Y:S01]  /*2810*/  SHF.L.U32 R5, R10, 0x1f, RZ ;  /* 0x0000001f0a057819 */ /* 0x000fe200000006ff */
[----:B------:R1:W-:Y:S01]  /*2820*/  @!P2 SYNCS.ARRIVE.TRANS64.RED RZ, [R3+URZ], R4 ;  /* 0x0000000403ffa9a7 */ /* 0x0003e200080004ff */
[----:B------:R-:W-:Y:S01]  /*2830*/  UIADD3 UR6, UPT, UPT, UR6, 0x1, URZ ;  /* 0x0000000106067890 */ /* 0x000fe2000fffe0ff */
[----:B------:R-:W-:-:S03]  /*2840*/  VIADD R8, R8, 0x1 ;  /* 0x0000000108087836 */ /* 0x000fc60000000000 */
[----:B------:R-:W-:Y:S02]  /*2850*/  UISETP.NE.AND UP0, UPT, UR6, 0x2, UPT ;  /* 0x000000020600788c */ /* 0x000fe4000bf05270 */
[----:B------:R-:W-:Y:S06]  /*2860*/  UGETNEXTWORKID.BROADCAST [UR4], [UR5] ;  /* 0x00000000040073ca */ /* 0x000fec0008000100 */
[----:B------:R-:W-:Y:S01]  /*2870*/  USEL UR4, URZ, 0x1, UP0 ;  /* 0x00000001ff047887 */ /* 0x000fe20008000000 */
[----:B------:R-:W-:Y:S01]  /*2880*/  ISETP.NE.AND P0, PT, R8, 0x2, PT ;  /* 0x000000020800780c */ /* 0x000fe20003f05270 */
[----:B------:R-:W-:Y:S01]  /*2890*/  USEL UR6, UR6, URZ, UP0 ;  /* 0x000000ff06067287 */ /* 0x000fe20008000000 */
[----:B------:R-:W2:Y:S03]  /*28a0*/  SYNCS.PHASECHK.TRANS64.TRYWAIT P1, [R0+URZ+0x80], R5 ;  /* 0x00008005000075a7 */ /* 0x000ea600080211ff */
[----:B------:R-:W-:Y:S01]  /*28b0*/  LOP3.LUT R12, R12, UR4, RZ, 0x3c, !PT ;  /* 0x000000040c0c7c12 */ /* 0x000fe2000f8e3cff */
[----:B-12---:R-:W-:Y:S07]  /*28c0*/  @!P1 BRA `(.L_x_45) ;  /* 0x0000004400c09947 */ /* 0x006fee0003800000 */
.L_x_114:
[C---:B------:R-:W-:Y:S01]  /*28d0*/  LEA R4, R11.reuse, UR37, 0x4 ;  /* 0x000000250b047c11 */ /* 0x040fe2000f8e20ff */
[----:B-1----:R-:W-:Y:S01]  /*28e0*/  VIADD R0, R0, 0x90 ;  /* 0x0000009000007836 */ /* 0x002fe20000000000 */
[----:B------:R-:W-:Y:S01]  /*28f0*/  SEL R8, R8, RZ, P0 ;  /* 0x000000ff08087207 */ /* 0x000fe20000000000 */
[----:B------:R-:W-:-:S03]  /*2900*/  VIADD R11, R11, 0x1 ;  /* 0x000000010b0b7836 */ /* 0x000fc60000000000 */
[----:B------:R-:W1:Y:S01]  /*2910*/  LDS.128 R4, [R4+0x110] ;  /* 0x0001100004047984 */ /* 0x000e620000000c00 */
[----:B------:R-:W-:Y:S02]  /*2920*/  PRMT R0, RZ, 0x654, R0 ;  /* 0x00000654ff007816 */ /* 0x000fe40000000000 */
[C---:B------:R-:W-:Y:S01]  /*2930*/  ISETP.NE.AND P1, PT, R11.reuse, 0x2, PT ;  /* 0x000000020b00780c */ /* 0x040fe20003f25270 */
[----:B------:R-:W-:Y:S01]  /*2940*/  @!PT LDS RZ, [RZ] ;  /* 0x00000000fffff984 */ /* 0x000fe20000000800 */
[----:B------:R-:W-:Y:S01]  /*2950*/  @!PT LDS RZ, [RZ] ;  /* 0x00000000fffff984 */ /* 0x000fe20000000800 */
[----:B------:R-:W-:Y:S01]  /*2960*/  @!PT LDS RZ, [RZ] ;  /* 0x00000000fffff984 */ /* 0x000fe20000000800 */
[----:B------:R-:W-:Y:S01]  /*2970*/  @!PT LDS RZ, [RZ] ;  /* 0x00000000fffff984 */ /* 0x000fe20000000800 */
[----:B------:R2:W-:Y:S06]  /*2980*/  MEMBAR.ALL.CTA ;  /* 0x0000000000007992 */ /* 0x0005ec0000008000 */
[----:B--2---:R-:W2:Y:S01]  /*2990*/  FENCE.VIEW.ASYNC.S ;  /* 0x00000000000073c6 */ /* 0x004ea20000000000 */
[----:B------:R-:W-:Y:S01]  /*29a0*/  SEL R11, R11, RZ, P1 ;  /* 0x000000ff0b0b7207 */ /* 0x000fe20000800000 */
[----:B--2---:R2:W-:Y:S01]  /*29b0*/  SYNCS.ARRIVE.TRANS64.RED.A1T0 RZ, [R0+URZ], RZ ;  /* 0x000000ff00ff79a7 */ /* 0x0045e200081004ff */
[----:B-1----:R-:W-:-:S02]  /*29c0*/  LOP3.LUT P3, RZ, R6, 0x1, RZ, 0xc0, !PT ;  /* 0x0000000106ff7812 */ /* 0x002fc4000786c0ff */
[----:B------:R-:W-:-:S04]  /*29d0*/  SEL R5, RZ, 0x1, P1 ;  /* 0x00000001ff057807 */ /* 0x000fc80000800000 */
[----:B------:R-:W-:Y:S02]  /*29e0*/  LOP3.LUT R10, R10, R5, RZ, 0x3c, !PT ;  /* 0x000000050a0a7212 */ /* 0x000fe400078e3cff */
[----:B--2---:R-:W-:-:S04]  /*29f0*/  SEL R0, RZ, 0x1, P0 ;  /* 0x00000001ff007807 */ /* 0x004fc80000000000 */
[----:B------:R-:W-:Y:S01]  /*2a00*/  LOP3.LUT R9, R9, R0, RZ, 0x3c, !PT ;  /* 0x0000000009097212 */ /* 0x000fe200078e3cff */
[----:B------:R-:W-:Y:S06]  /*2a10*/  @P3 BRA `(.L_x_46) ;  /* 0xfffffffc002c3947 */ /* 0x000fec000383ffff */
[----:B------:R-:W-:Y:S01]  /*2a20*/  ULEA UR5, UR6, UR37, 0x3 ;  /* 0x0000002506057291 */ /* 0x000fe2000f8e18ff */
[----:B------:R-:W-:-:S08]  /*2a30*/  SHF.L.U32 R3, R12, 0x1f, RZ ;  /* 0x0000001f0c037819 */ /* 0x000fd000000006ff */
[----:B------:R-:W1:Y:S02]  /*2a40*/  SYNCS.PHASECHK.TRANS64 P0, [UR5+0x90], R3 ;  /* 0x00009003ff0075a7 */ /* 0x000e640008001005 */
[----:B-1----:R-:W-:Y:S05]  /*2a50*/  @P0 BRA `(.L_x_47) ;  /* 0x0000000000080947 */ /* 0x002fea0003800000 */
[----:B------:R-:W1:Y:S02]  /*2a60*/  SYNCS.PHASECHK.TRANS64.TRYWAIT P0, [UR5+0x90], R3 ;  /* 0x00009003ff0075a7 */ /* 0x000e640008001105 */
[----:B-1----:R-:W-:Y:S05]  /*2a70*/  @!P0 BRA `(.L_x_48) ;  /* 0x0000004400688947 */ /* 0x002fea0003800000 */
.L_x_47:
[----:B------:R-:W-:-:S04]  /*2a80*/  UIADD3 UR4, UPT, UPT, UR6, 0x1, URZ ;  /* 0x0000000106047890 */ /* 0x000fc8000fffe0ff */
[----:B------:R-:W-:-:S04]  /*2a90*/  UISETP.NE.AND UP0, UPT, UR4, 0x2, UPT ;  /* 0x000000020400788c */ /* 0x000fc8000bf05270 */
[----:B------:R-:W-:Y:S02]  /*2aa0*/  USEL UR7, URZ, 0x1, UP0 ;  /* 0x00000001ff077887 */ /* 0x000fe40008000000 */
[----:B------:R-:W-:-:S04]  /*2ab0*/  USEL UR4, UR4, URZ, UP0 ;  /* 0x000000ff04047287 */ /* 0x000fc80008000000 */
[----:B------:R-:W-:Y:S01]  /*2ac0*/  ULEA UR4, UR4, UR37, 0x3 ;  /* 0x0000002504047291 */ /* 0x000fe2000f8e18ff */
[----:B-1----:R-:W-:-:S04]  /*2ad0*/  LOP3.LUT R3, R12, UR7, RZ, 0x3c, !PT ;  /* 0x000000070c037c12 */ /* 0x002fc8000f8e3cff */
[----:B------:R-:W-:-:S04]  /*2ae0*/  SHF.L.U32 R0, R3, 0x1f, RZ ;  /* 0x0000001f03007819 */ /* 0x000fc800000006ff */
[----:B------:R-:W1:Y:S02]  /*2af0*/  SYNCS.PHASECHK.TRANS64 P0, [UR4+0x90], R0 ;  /* 0x00009000ff0075a7 */ /* 0x000e640008001004 */
[----:B-1----:R-:W-:Y:S05]  /*2b00*/  @P0 EXIT ;  /* 0x000000000000094d */ /* 0x002fea0003800000 */
[----:B------:R-:W-:Y:S02]  /*2b10*/  SHF.L.U32 R3, R3, 0x1f, RZ ;  /* 0x0000001f03037819 */ /* 0x000fe400000006ff */
[----:B------:R-:W-:-:S07]  /*2b20*/  MOV R0, UR4 ;  /* 0x0000000400007c02 */ /* 0x000fce0008000f00 */
.L_x_49:
[----:B-1----:R1:W2:Y:S02]  /*2b30*/  SYNCS.PHASECHK.TRANS64.TRYWAIT P0, [R0+URZ+0x90], R3 ;  /* 0x00009003000075a7 */ /* 0x0022a400080011ff */
[----:B--2---:R-:W-:Y:S05]  /*2b40*/  @!P0 NANOSLEEP.SYNCS 0x989680 ;  /* 0x009896800000895d */ /* 0x004fea0003900000 */
[----:B------:R-:W2:Y:S02]  /*2b50*/  @!P0 SYNCS.PHASECHK.TRANS64 P0, [R0+URZ+0x90], R3 ;  /* 0x00009003000085a7 */ /* 0x000ea400080010ff */
[----:B--2---:R-:W-:Y:S05]  /*2b60*/  @P0 EXIT ;  /* 0x000000000000094d */ /* 0x004fea0003800000 */
[----:B------:R-:W-:Y:S05]  /*2b70*/  BRA `(.L_x_49) ;  /* 0xfffffffc00ec7947 */ /* 0x000fea000383ffff */
.L_x_42:
[----:B------:R-:W-:-:S09]  /*2b80*/  UISETP.NE.AND UP1, UPT, UR8, URZ, UPT ;  /* 0x000000ff0800728c */ /* 0x000fd2000bf25270 */
[----:B------:R-:W-:Y:S05]  /*2b90*/  BRA.U UP1, `(.L_x_50) ;  /* 0x0000000d01b47547 */ /* 0x000fea000b800000 */
[----:B------:R-:W-:Y:S01]  /*2ba0*/  UMOV UR4, 0x40 ;  /* 0x0000004000047882 */ /* 0x000fe20000000000 */
[----:B------:R-:W-:Y:S01]  /*2bb0*/  NOP ;  /* 0x0000000000007918 */ /* 0x000fe20000000000 */
[----:B------:R-:W-:Y:S01]  /*2bc0*/  ULEA UR4, UR37, UR4, 0x18 ;  /* 0x0000000425047291 */ /* 0x000fe2000f8ec0ff */
[----:B------:R-:W-:Y:S02]  /*2bd0*/  UMOV UR5, 0x400 ;  /* 0x0000040000057882 */ /* 0x000fe40000000000 */
[----:B------:R-:W-:-:S06]  /*2be0*/  ULEA UR37, UR37, UR5, 0x18 ;  /* 0x0000000525257291 */ /* 0x000fcc000f8ec0ff */
[----:B------:R-:W1:Y:S02]  /*2bf0*/  LDS.U8 R0, [UR4+0x1c] ;  /* 0x00001c04ff007984 */ /* 0x000e640008000000 */
[----:B-1----:R-:W-:-:S13]  /*2c00*/  ISETP.NE.AND P0, PT, R0, RZ, PT ;  /* 0x000000ff0000720c */ /* 0x002fda0003f05270 */
[----:B------:R-:W-:Y:S05]  /*2c10*/  @P0 BRA `(.L_x_51) ;  /* 0x0000000000580947 */ /* 0x000fea0003800000 */
[----:B------:R-:W-:-:S13]  /*2c20*/  ELECT P0, URZ, PT ;  /* 0x0000000000ff782f */ /* 0x000fda0003800000 */
[----:B------:R-:W-:Y:S05]  /*2c30*/  @!P0 BRA `(.L_x_52) ;  /* 0x0000000000608947 */ /* 0x000fea0003800000 */
[----:B------:R-:W-:Y:S01]  /*2c40*/  UMOV UR5, 0x10 ;  /* 0x0000001000057882 */ /* 0x000fe20000000000 */
[----:B------:R-:W-:Y:S01]  /*2c50*/  HFMA2 R0, -RZ, RZ, 0, 5.9604644775390625e-08 ;  /* 0x00000001ff007431 */ /* 0x000fe200000001ff */
[----:B------:R-:W-:-:S03]  /*2c60*/  MOV R2, 0xffff ;  /* 0x0000ffff00027802 */ /* 0x000fc60000000f00 */
[----:B------:R-:W-:Y:S04]  /*2c70*/  DEPBAR.LE SB1, 0x36 ;  /* 0x00009d800000791a */ /* 0x000fe80000000000 */
[----:B------:R-:W1:Y:S02]  /*2c80*/  UTCATOMSWS.FIND_AND_SET.ALIGN UP0, UR5, UR5 ;  /* 0x00000005000575e3 */ /* 0x000e640008000800 */
[----:B-1----:R-:W-:Y:S01]  /*2c90*/  MOV R3, UR5 ;  /* 0x0000000500037c02 */ /* 0x002fe20008000f00 */
[----:B------:R-:W-:Y:S06]  /*2ca0*/  BRA.U UP0, `(.L_x_53) ;  /* 0x0000000100187547 */ /* 0x000fec000b800000 */
.L_x_54:
[----:B------:R-:W-:Y:S05]  /*2cb0*/  NANOSLEEP 0x64 ;  /* 0x000000640000795d */ /* 0x000fea0003800000 */
[----:B------:R-:W-:-:S05]  /*2cc0*/  UMOV UR5, 0x10 ;  /* 0x0000001000057882 */ /* 0x000fca0000000000 */
[----:B------:R-:W-:Y:S04]  /*2cd0*/  DEPBAR.LE SB1, 0x36 ;  /* 0x00009d800000791a */ /* 0x000fe80000000000 */
[----:B------:R-:W1:Y:S02]  /*2ce0*/  UTCATOMSWS.FIND_AND_SET.ALIGN UP0, UR5, UR5 ;  /* 0x00000005000575e3 */ /* 0x000e640008000800 */
[----:B-1----:R-:W-:Y:S01]  /*2cf0*/  MOV R3, UR5 ;  /* 0x0000000500037c02 */ /* 0x002fe20008000f00 */
[----:B------:R-:W-:Y:S05]  /*2d00*/  BRA.U !UP0, `(.L_x_54) ;  /* 0xfffffffd08e87547 */ /* 0x000fea000b83ffff */
.L_x_53:
[-C--:B------:R-:W-:Y:S02]  /*2d10*/  SHF.L.U32 R2, R2, R3.reuse, RZ ;  /* 0x0000000302027219 */ /* 0x080fe400000006ff */
[----:B------:R-:W-:Y:S01]  /*2d20*/  SHF.L.U32 R0, R0, R3, RZ ;  /* 0x0000000300007219 */ /* 0x000fe200000006ff */
[----:B------:R-:W-:Y:S02]  /*2d30*/  IMAD.SHL.U32 R3, R3, 0x20, RZ ;  /* 0x0000002003037824 */ /* 0x000fe400078e00ff */
[----:B------:R1:W-:Y:S04]  /*2d40*/  ATOMS.OR RZ, [UR4+0x14], R2 ;  /* 0x00001402ffff798c */ /* 0x0003e8000b000004 */
[----:B------:R1:W-:Y:S04]  /*2d50*/  ATOMS.OR RZ, [UR4+0x18], R0 ;  /* 0x00001800ffff798c */ /* 0x0003e8000b000004 */
[----:B------:R1:W-:Y:S01]  /*2d60*/  STS [UR37+0x130], R3 ;  /* 0x00013003ff007988 */ /* 0x0003e20008000825 */
[----:B------:R-:W-:Y:S05]  /*2d70*/  BRA `(.L_x_52) ;  /* 0x0000000000107947 */ /* 0x000fea0003800000 */
.L_x_51:
[----:B------:R-:W-:Y:S02]  /*2d80*/  MOV R0, 0xffffffff ;  /* 0xffffffff00007802 */ /* 0x000fe40000000f00 */
[----:B------:R-:W-:-:S03]  /*2d90*/  MOV R2, 0x2dc0 ;  /* 0x00002dc000027802 */ /* 0x000fc60000000f00 */
[----:B------:R1:W-:Y:S04]  /*2da0*/  STS [UR37+0x130], R0 ;  /* 0x00013000ff007988 */ /* 0x0003e80008000825 */
[----:B-1-3-5:R-:W-:Y:S05]  /*2db0*/  CALL.REL.NOINC `($__internal_1_$__cuda_sm10x_tcgen05_guardrail_trap_phase_invalid_during_alloc) ;  /* 0x0000004400e47944 */ /* 0x02afea0003c00000 */
.L_x_52:
[----:B------:R-:W-:Y:S05]  /*2dc0*/  WARPSYNC.ALL ;  /* 0x0000000000007948 */ /* 0x000fea0003800000 */
[----:B------:R-:W2:Y:S01]  /*2dd0*/  S2UR UR5, SR_CgaCtaId ;  /* 0x00000000000579c3 */ /* 0x000ea20000008800 */
[----:B------:R-:W-:Y:S01]  /*2de0*/  UMOV UR4, 0x400 ;  /* 0x0000040000047882 */ /* 0x000fe20000000000 */
[----:B------:R-:W-:-:S06]  /*2df0*/  NOP ;  /* 0x0000000000007918 */ /* 0x000fcc0000000000 */
[----:B------:R-:W-:Y:S06]  /*2e00*/  BAR.ARV 0x6, 0xa0 ;  /* 0x0182800000007b1d */ /* 0x000fec0000002000 */
[----:B------:R-:W4:Y:S01]  /*2e10*/  LDCU UR7, c[0x0][0x38c] ;  /* 0x00007180ff0777ac */ /* 0x000f220008000800 */
[----:B------:R-:W-:Y:S01]  /*2e20*/  IMAD.MOV.U32 R11, RZ, RZ, 0x1 ;  /* 0x00000001ff0b7424 */ /* 0x000fe200078e00ff */
[----:B------:R-:W-:Y:S01]  /*2e30*/  CS2R R8, SRZ ;  /* 0x0000000000087805 */ /* 0x000fe2000001ff00 */
[----:B------:R-:W-:Y:S01]  /*2e40*/  IMAD.MOV.U32 R10, RZ, RZ, RZ ;  /* 0x000000ffff0a7224 */ /* 0x000fe200078e00ff */
[----:B------:R-:W3:Y:S01]  /*2e50*/  LDCU UR6, c[0x0][0x38c] ;  /* 0x00007180ff0677ac */ /* 0x000ee20008000800 */
[----:B------:R-:W-:Y:S01]  /*2e60*/  UMOV UR15, URZ ;  /* 0x000000ff000f7c82 */ /* 0x000fe20008000000 */
[----:B------:R-:W-:Y:S01]  /*2e70*/  UMOV UR14, URZ ;  /* 0x000000ff000e7c82 */ /* 0x000fe20008000000 */
[----:B--2---:R-:W-:Y:S01]  /*2e80*/  ULEA UR5, UR5, UR4, 0x18 ;  /* 0x0000000405057291 */ /* 0x004fe2000f8ec0ff */
[----:B------:R-:W-:Y:S01]  /*2e90*/  UMOV UR24, 0x0 ;  /* 0x0000000000187882 */ /* 0x000fe20000000000 */
[----:B------:R-:W-:-:S02]  /*2ea0*/  UMOV UR25, 0x81004a0 ;  /* 0x081004a000197882 */ /* 0x000fc40000000000 */
[----:B------:R-:W-:Y:S02]  /*2eb0*/  UIADD3 UR10, UPT, UPT, UR5, 0x4400, URZ ;  /* 0x00004400050a7890 */ /* 0x000fe4000fffe0ff */
[----:B------:R-:W-:Y:S02]  /*2ec0*/  UIADD3 UR11, UPT, UPT, UR5, 0x1c400, URZ ;  /* 0x0001c400050b7890 */ /* 0x000fe4000fffe0ff */
[----:B----4-:R-:W-:Y:S01]  /*2ed0*/  UIADD3 UR7, UPT, UPT, UR7, 0x7f, URZ ;  /* 0x0000007f07077890 */ /* 0x010fe2000fffe0ff */
[----:B-1----:R-:W1:Y:S01]  /*2ee0*/  LDS R0, [UR5+0x130] ;  /* 0x00013005ff007984 */ /* 0x002e620008000800 */
[----:B------:R-:W-:Y:S02]  /*2ef0*/  USHF.R.U32.HI UR10, URZ, 0x4, UR10 ;  /* 0x00000004ff0a7899 */ /* 0x000fe4000801160a */
[----:B------:R-:W-:Y:S02]  /*2f00*/  USHF.R.S32.HI UR4, URZ, 0x1f, UR7 ;  /* 0x0000001fff047899 */ /* 0x000fe40008011407 */
[----:B------:R-:W-:-:S02]  /*2f10*/  USHF.R.U32.HI UR11, URZ, 0x4, UR11 ;  /* 0x00000004ff0b7899 */ /* 0x000fc4000801160b */
[----:B------:R-:W-:Y:S02]  /*2f20*/  ULEA.HI UR4, UR4, UR7, URZ, 0x7 ;  /* 0x0000000704047291 */ /* 0x000fe4000f8f38ff */
[----:B------:R-:W-:Y:S02]  /*2f30*/  ULOP3.LUT UR10, UR10, 0x3fff, URZ, 0xc0, !UPT ;  /* 0x00003fff0a0a7892 */ /* 0x000fe4000f8ec0ff */
[----:B------:R-:W-:Y:S02]  /*2f40*/  USHF.R.S32.HI UR4, URZ, 0x7, UR4 ;  /* 0x00000007ff047899 */ /* 0x000fe40008011404 */
[----:B------:R-:W-:Y:S02]  /*2f50*/  ULOP3.LUT UR11, UR11, 0x3fff, URZ, 0xc0, !UPT ;  /* 0x00003fff0b0b7892 */ /* 0x000fe4000f8ec0ff */
[----:B------:R-:W-:Y:S01]  /*2f60*/  UISETP.LT.AND UP0, UPT, UR4, 0x1, UPT ;  /* 0x000000010400788c */ /* 0x000fe2000bf01270 */
[----:B------:R-:W-:Y:S01]  /*2f70*/  UMOV UR22, 0x0 ;  /* 0x0000000000167882 */ /* 0x000fe20000000000 */
[----:B------:R-:W-:-:S02]  /*2f80*/  UMOV UR23, 0x81004a0 ;  /* 0x081004a000177882 */ /* 0x000fc40000000000 */
[----:B------:R-:W-:Y:S02]  /*2f90*/  USEL UR9, UR4, 0x1, !UP0 ;  /* 0x0000000104097887 */ /* 0x000fe4000c000000 */
[----:B------:R-:W-:Y:S02]  /*2fa0*/  ULOP3.LUT UR10, UR10, 0x10000, URZ, 0xfc, !UPT ;  /* 0x000100000a0a7892 */ /* 0x000fe4000f8efcff */
[----:B------:R-:W-:Y:S02]  /*2fb0*/  ULOP3.LUT UR11, UR11, 0x10000, URZ, 0xfc, !UPT ;  /* 0x000100000b0b7892 */ /* 0x000fe4000f8efcff */
[----:B------:R-:W-:Y:S02]  /*2fc0*/  UIADD3 UR9, UPT, UPT, -UR9, URZ, URZ ;  /* 0x000000ff09097290 */ /* 0x000fe4000fffe1ff */
[----:B---3--:R-:W-:Y:S01]  /*2fd0*/  UISETP.GE.AND UP3, UPT, UR6, 0x1, UPT ;  /* 0x000000010600788c */ /* 0x008fe2000bf66270 */
[----:B------:R-:W-:Y:S01]  /*2fe0*/  UMOV UR20, 0x0 ;  /* 0x0000000000147882 */ /* 0x000fe20000000000 */
[----:B------:R-:W-:Y:S01]  /*2ff0*/  UMOV UR21, 0x81004a0 ;  /* 0x081004a000157882 */ /* 0x000fe20000000000 */
[----:B------:R-:W-:Y:S01]  /*3000*/  UMOV UR18, 0x0 ;  /* 0x0000000000127882 */ /* 0x000fe20000000000 */
[----:B------:R-:W-:Y:S01]  /*3010*/  UMOV UR19, 0x81004a0 ;  /* 0x081004a000137882 */ /* 0x000fe20000000000 */
[----:B-1----:R-:W-:-:S15]  /*3020*/  R2UR UR16, R0 ;  /* 0x00000000001072ca */ /* 0x002fde00000e0000 */
.L_x_61:
[----:B------:R-:W-:Y:S02]  /*3030*/  LEA R0, R10, UR5, 0x3 ;  /* 0x000000050a007c11 */ /* 0x000fe4000f8e18ff */
[----:B------:R-:W-:Y:S02]  /*3040*/  SHF.L.U32 R5, R9, 0x1f, RZ ;  /* 0x0000001f09057819 */ /* 0x000fe400000006ff */
[----:B------:R-:W-:Y:S01]  /*3050*/  PLOP3.LUT P0, PT, PT, PT, UP3, 0x80, 0x8 ;  /* 0x000000000008781c */ /* 0x000fe20003f0f038 */
[----:B------:R-:W-:Y:S01]  /*3060*/  VIADD R3, R0, 0x90 ;  /* 0x0000009000037836 */ /* 0x000fe20000000000 */
[----:B-1----:R-:W1:Y:S02]  /*3070*/  SYNCS.PHASECHK.TRANS64.TRYWAIT P1, [R0+URZ+0x80], R5 ;  /* 0x00008005000075a7 */ /* 0x002e6400080211ff */
[----:B-1-3--:R-:W-:Y:S09]  /*3080*/  @!P1 BRA `(.L_x_55) ;  /* 0x0000003c00fc9947 */ /* 0x00aff20003800000 */
.L_x_116:
[----:B------:R-:W-:Y:S01]  /*3090*/  LEA R4, R10, UR5, 0x4 ;  /* 0x000000050a047c11 */ /* 0x000fe2000f8e20ff */
[----:B------:R-:W-:Y:S01]  /*30a0*/  @UP3 ULEA UR6, UR14, UR5, 0x3 ;  /* 0x000000050e063291 */ /* 0x000fe2000f8e18ff */
[----:B------:R-:W-:Y:S01]  /*30b0*/  PLOP3.LUT P2, PT, PT, PT, PT, 0x80, 0x8 ;  /* 0x000000000008781c */ /* 0x000fe20003f4f070 */
[----:B------:R-:W-:Y:S01]  /*30c0*/  ULEA UR7, UR15, UR5, 0x3 ;  /* 0x000000050f077291 */ /* 0x000fe2000f8e18ff */
[----:B------:R-:W-:Y:S01]  /*30d0*/  PRMT R3, RZ, 0x654, R3 ;  /* 0x00000654ff037816 */ /* 0x000fe20000000003 */
[----:B------:R-:W-:Y:S01]  /*30e0*/  ULEA UR8, UR15, UR16, 0x6 ;  /* 0x000000100f087291 */ /* 0x000fe2000f8e30ff */
[----:B-1----:R-:W1:Y:S01]  /*30f0*/  LDS.128 R4, [R4+0x110] ;  /* 0x0001100004047984 */ /* 0x002e620000000c00 */
[----:B------:R-:W-:Y:S02]  /*3100*/  @P0 SHF.L.U32 R2, R8, 0x1f, RZ ;  /* 0x0000001f08020819 */ /* 0x000fe400000006ff */
[----:B------:R-:W-:Y:S01]  /*3110*/  SHF.L.U32 R0, R11, 0x1f, RZ ;  /* 0x0000001f0b007819 */ /* 0x000fe200000006ff */
[----:B------:R-:W-:Y:S01]  /*3120*/  @!PT LDS RZ, [RZ] ;  /* 0x00000000fffff984 */ /* 0x000fe20000000800 */
[----:B------:R-:W-:Y:S01]  /*3130*/  @!PT LDS RZ, [RZ] ;  /* 0x00000000fffff984 */ /* 0x000fe20000000800 */
[----:B------:R-:W-:Y:S01]  /*3140*/  @!PT LDS RZ, [RZ] ;  /* 0x00000000fffff984 */ /* 0x000fe20000000800 */
[----:B------:R-:W-:Y:S01]  /*3150*/  @!PT LDS RZ, [RZ] ;  /* 0x00000000fffff984 */ /* 0x000fe20000000800 */
[----:B------:R2:W-:Y:S06]  /*3160*/  MEMBAR.ALL.CTA ;  /* 0x0000000000007992 */ /* 0x0005ec0000008000 */
[----:B--2---:R-:W2:Y:S02]  /*3170*/  FENCE.VIEW.ASYNC.S ;  /* 0x00000000000073c6 */ /* 0x004ea40000000000 */
[----:B--2---:R2:W-:Y:S01]  /*3180*/  SYNCS.ARRIVE.TRANS64.RED.A1T0 RZ, [R3+URZ], RZ ;  /* 0x000000ff03ff79a7 */ /* 0x0045e200081004ff */
[----:B------:R2:W3:Y:S01]  /*3190*/  @P0 SYNCS.PHASECHK.TRANS64.TRYWAIT P2, [UR6], R2 ;  /* 0x00000002ff0005a7 */ /* 0x0004e20008041106 */
[----:B-1----:R-:W-:Y:S01]  /*31a0*/  LOP3.LUT P1, RZ, R6, 0x1, RZ, 0xc0, !PT ;  /* 0x0000000106ff7812 */ /* 0x002fe2000782c0ff */
[----:B------:R-:W1:Y:S02]  /*31b0*/  SYNCS.PHASECHK.TRANS64.TRYWAIT P0, [UR7+0xc0], R0 ;  /* 0x0000c000ff0075a7 */ /* 0x000e640008001107 */
[----:B-123--:R-:W-:Y:S10]  /*31c0*/  @!P0 BRA `(.L_x_56) ;  /* 0x0000003c00c08947 */ /* 0x00eff40003800000 */
.L_x_118:
[----:B------:R-:W-:Y:S01]  /*31d0*/  IADD3 R10, PT, PT, R10, 0x1, RZ ;  /* 0x000000010a0a7810 */ /* 0x000fe20007ffe0ff */
[----:B------:R-:W-:Y:S06]  /*31e0*/  BRA.U !UP3, `(.L_x_57) ;  /* 0x000000010bc07547 */ /* 0x000fec000b800000 */
[----:B------:R-:W-:Y:S01]  /*31f0*/  UPLOP3.LUT UP4, UPT, UPT, UPT, UPT, 0x40, 0x4 ;  /* 0x000000000004789c */ /* 0x000fe20003f8e870 */
[----:B------:R-:W-:Y:S01]  /*3200*/  UMOV UR13, UR9 ;  /* 0x00000009000d7c82 */ /* 0x000fe20008000000 */
[----:B------:R-:W-:Y:S01]  /*3210*/  UMOV UR12, UR4 ;  /* 0x00000004000c7c82 */ /* 0x000fe20008000000 */
[----:B------:R-:W-:-:S08]  /*3220*/  UMOV UR17, UR14 ;  /* 0x0000000e00117c82 */ /* 0x000fd00008000000 */
.L_x_60:
[----:B------:R-:W-:Y:S02]  /*3230*/  UIADD3 UR13, UPT, UPT, UR13, 0x1, URZ ;  /* 0x000000010d0d7890 */ /* 0x000fe4000fffe0ff */
[----:B--2---:R-:W-:Y:S02]  /*3240*/  ULEA UR6, UR17, UR5, 0x3 ;  /* 0x0000000511067291 */ /* 0x004fe4000f8e18ff */
[----:B------:R-:W-:Y:S01]  /*3250*/  UISETP.NE.AND UP0, UPT, UR13, URZ, UPT ;  /* 0x000000ff0d00728c */ /* 0x000fe2000bf05270 */
[----:B---3--:R-:W-:Y:S10]  /*3260*/  @P2 BRA `(.L_x_58) ;  /* 0x00000000000c2947 */ /* 0x008ff40003800000 */
[----:B-1----:R-:W-:Y:S04]  /*3270*/  SHF.L.U32 R3, R8, 0x1f, RZ ;  /* 0x0000001f08037819 */ /* 0x002fe800000006ff */
[----:B------:R-:W1:Y:S02]  /*3280*/  SYNCS.PHASECHK.TRANS64.TRYWAIT P0, [UR6], R3 ;  /* 0x00000003ff0075a7 */ /* 0x000e640008001106 */
[----:B-1----:R-:W-:Y:S05]  /*3290*/  @!P0 BRA `(.L_x_59) ;  /* 0x0000003c00a48947 */ /* 0x002fea0003800000 */
.L_x_58:
[----:B------:R-:W-:Y:S01]  /*32a0*/  UISETP.NE.AND UP1, UPT, UR12, 0x1, UPT ;  /* 0x000000010c00788c */ /* 0x000fe2000bf25270 */
[----:B------:R-:W-:Y:S01]  /*32b0*/  PLOP3.LUT P2, PT, PT, PT, PT, 0x80, 0x8 ;  /* 0x000000000008781c */ /* 0x000fe20003f4f070 */
[----:B------:R-:W-:Y:S02]  /*32c0*/  UIADD3 UR14, UPT, UPT, UR17, 0x1, URZ ;  /* 0x00000001110e7890 */ /* 0x000fe4000fffe0ff */
[----:B------:R-:W-:Y:S02]  /*32d0*/  ULEA UR28, UR17, UR11, 0x9 ;  /* 0x0000000b111c7291 */ /* 0x000fe4000f8e48ff */
[----:B------:R-:W-:Y:S01]  /*32e0*/  UISETP.NE.AND UP2, UPT, UR14, 0x6, UPT ;  /* 0x000000060e00788c */ /* 0x000fe2000bf45270 */
[----:B------:R-:W-:Y:S01]  /*32f0*/  PLOP3.LUT P0, PT, PT, PT, UP1, 0x80, 0x8 ;  /* 0x000000000008781c */ /* 0x000fe20003f0f018 */
[----:B------:R-:W-:Y:S02]  /*3300*/  UIADD3 UR40, UPT, UPT, UR28, 0x2, URZ ;  /* 0x000000021c287890 */ /* 0x000fe4000fffe0ff */
[----:B------:R-:W-:Y:S02]  /*3310*/  USEL UR27, URZ, 0x1, UP2 ;  /* 0x00000001ff1b7887 */ /* 0x000fe40009000000 */
[----:B------:R-:W-:Y:S02]  /*3320*/  USEL UR14, UR14, URZ, UP2 ;  /* 0x000000ff0e0e7287 */ /* 0x000fe40009000000 */
[----:B------:R-:W-:Y:S02]  /*3330*/  UIADD3 UR36, UPT, UPT, UR28, 0x4, URZ ;  /* 0x000000041c247890 */ /* 0x000fe4000fffe0ff */
[----:B------:R-:W-:Y:S01]  /*3340*/  @UP1 ULEA UR26, UR14, UR5, 0x3 ;  /* 0x000000050e1a1291 */ /* 0x000fe2000f8e18ff */
[----:B------:R-:W-:Y:S01]  /*3350*/  LOP3.LUT R8, R8, UR27, RZ, 0x3c, !PT ;  /* 0x0000001b08087c12 */ /* 0x000fe2000f8e3cff */
[----:B------:R-:W-:Y:S02]  /*3360*/  UIADD3 UR32, UPT, UPT, UR28, 0x6, URZ ;  /* 0x000000061c207890 */ /* 0x000fe4000fffe0ff */
[----:B------:R-:W-:Y:S01]  /*3370*/  UIADD3 UR6, UPT, UPT, UR6, 0x30, URZ ;  /* 0x0000003006067890 */ /* 0x000fe2000fffe0ff */
[----:B-1----:R-:W-:Y:S01]  /*3380*/  @P0 SHF.L.U32 R0, R8, 0x1f, RZ ;  /* 0x0000001f08000819 */ /* 0x002fe200000006ff */
[----:B------:R-:W-:Y:S01]  /*3390*/  UIADD3 UR12, UPT, UPT, UR12, -0x1, URZ ;  /* 0xffffffff0c0c7890 */ /* 0x000fe2000fffe0ff */
[----:B------:R-:W-:Y:S02]  /*33a0*/  UMOV UR29, 0x40004040 ;  /* 0x40004040001d7882 */ /* 0x000fe40000000000 */
[----:B------:R2:W3:Y:S01]  /*33b0*/  @P0 SYNCS.PHASECHK.TRANS64.TRYWAIT P2, [UR26], R0 ;  /* 0x00000000ff0005a7 */ /* 0x0004e2000804111a */
[----:B------:R-:W-:Y:S01]  /*33c0*/  ULEA UR26, UR17, UR10, 0xa ;  /* 0x0000000a111a7291 */ /* 0x000fe2000f8e50ff */
[----:B------:R-:W-:Y:S01]  /*33d0*/  UMOV UR27, 0x40004040 ;  /* 0x40004040001b7882 */ /* 0x000fe20000000000 */
[----:B------:R-:W-:Y:S02]  /*33e0*/  UMOV UR41, 0x40004040 ;  /* 0x4000404000297882 */ /* 0x000fe40000000000 */
[----:B------:R-:W-:Y:S02]  /*33f0*/  UIADD3 UR38, UPT, UPT, UR26, 0x2, URZ ;  /* 0x000000021a267890 */ /* 0x000fe4000fffe0ff */
[----:B------:R-:W-:Y:S02]  /*3400*/  UIADD3 UR34, UPT, UPT, UR26, 0x4, URZ ;  /* 0x000000041a227890 */ /* 0x000fe4000fffe0ff */
[----:B------:R-:W-:Y:S01]  /*3410*/  UIADD3 UR30, UPT, UPT, UR26, 0x6, URZ ;  /* 0x000000061a1e7890 */ /* 0x000fe2000fffe0ff */
[----:B------:R2:W-:Y:S01]  /*3420*/  UTCIMMA gdesc[UR26], gdesc[UR28], tmem[UR8], tmem[UR24], idesc[UR25], UP4 ;  /* 0x00ff181c1a0075ea */ /* 0x0005e2000a000108 */
[----:B------:R-:W-:Y:S01]  /*3430*/  UPLOP3.LUT UP4, UPT, UPT, UPT, UPT, 0x80, 0x8 ;  /* 0x000000000008789c */ /* 0x000fe20003f8f070 */
[----:B------:R-:W-:Y:S01]  /*3440*/  UMOV UR39, 0x40004040 ;  /* 0x4000404000277882 */ /* 0x000fe20000000000 */
[----:B------:R-:W-:Y:S01]  /*3450*/  UMOV UR37, 0x40004040 ;  /* 0x4000404000257882 */ /* 0x000fe20000000000 */
[----:B------:R2:W-:Y:S01]  /*3460*/  UTCIMMA gdesc[UR38], gdesc[UR40], tmem[UR8], tmem[UR22], idesc[UR23], UPT ;  /* 0x00ff1628260075ea */ /* 0x0005e2000b800108 */
[----:B------:R-:W-:Y:S01]  /*3470*/  UMOV UR35, 0x40004040 ;  /* 0x4000404000237882 */ /* 0x000fe20000000000 */
[----:B------:R-:W-:Y:S01]  /*3480*/  UMOV UR33, 0x40004040 ;  /* 0x4000404000217882 */ /* 0x000fe20000000000 */
[----:B------:R-:W-:Y:S01]  /*3490*/  UMOV UR31, 0x40004040 ;  /* 0x40004040001f7882 */ /* 0x000fe20000000000 */
[----:B------:R2:W-:Y:S01]  /*34a0*/  UTCIMMA gdesc[UR34], gdesc[UR36], tmem[UR8], tmem[UR20], idesc[UR21], UPT ;  /* 0x00ff1424220075ea */ /* 0x0005e2000b800108 */
[----:B------:R2:W-:Y:S01]  /*34b0*/  UTCIMMA gdesc[UR30], gdesc[UR32], tmem[UR8], tmem[UR18], idesc[UR19], UPT ;  /* 0x00ff12201e0075ea */ /* 0x0005e2000b800108 */
[----:B------:R2:W-:Y:S01]  /*34c0*/  UTCBAR [UR6], URZ ;  /* 0x000000ff060073e9 */ /* 0x0005e200080000ff */
[----:B------:R-:W-:Y:S01]  /*34d0*/  UMOV UR17, UR14 ;  /* 0x0000000e00117c82 */ /* 0x000fe20008000000 */
[----:B------:R-:W-:Y:S05]  /*34e0*/  BRA.U UP0, `(.L_x_60) ;  /* 0xfffffffd00507547 */ /* 0x000fea000b83ffff */
.L_x_57:
[----:B------:R-:W-:Y:S01]  /*34f0*/  UIADD3 UR15, UPT, UPT, UR15, 0x1, URZ ;  /* 0x000000010f0f7890 */ /* 0x000fe2000fffe0ff */
[C---:B------:R-:W-:Y:S01]  /*3500*/  ISETP.NE.AND P0, PT, R10.reuse, 0x2, PT ;  /* 0x000000020a00780c */ /* 0x040fe20003f05270 */
[----:B------:R-:W-:Y:S02]  /*3510*/  UIADD3 UR7, UPT, UPT, UR7, 0xa0, URZ ;  /* 0x000000a007077890 */ /* 0x000fe4000fffe0ff */
[----:B------:R-:W-:Y:S01]  /*3520*/  UISETP.NE.AND UP0, UPT, UR15, 0x4, UPT ;  /* 0x000000040f00788c */ /* 0x000fe2000bf05270 */
[----:B-12---:R-:W-:Y:S02]  /*3530*/  SEL R0, RZ, 0x1, P0 ;  /* 0x00000001ff007807 */ /* 0x006fe40000000000 */
[----:B------:R-:W-:Y:S01]  /*3540*/  SEL R10, R10, RZ, P0 ;  /* 0x000000ff0a0a7207 */ /* 0x000fe20000000000 */
[----:B------:R-:W-:Y:S01]  /*3550*/  USEL UR6, URZ, 0x1, UP0 ;  /* 0x00000001ff067887 */ /* 0x000fe20008000000 */
[----:B------:R-:W-:Y:S01]  /*3560*/  LOP3.LUT R9, R9, R0, RZ, 0x3c, !PT ;  /* 0x0000000009097212 */ /* 0x000fe200078e3cff */
[----:B------:R-:W-:Y:S01]  /*3570*/  USEL UR15, UR15, URZ, UP0 ;  /* 0x000000ff0f0f7287 */ /* 0x000fe20008000000 */
[----:B------:R1:W-:Y:S03]  /*3580*/  UTCBAR [UR7], URZ ;  /* 0x000000ff070073e9 */ /* 0x0003e600080000ff */
[----:B------:R-:W-:Y:S01]  /*3590*/  LOP3.LUT R11, R11, UR6, RZ, 0x3c, !PT ;  /* 0x000000060b0b7c12 */ /* 0x000fe2000f8e3cff */
[----:B------:R-:W-:Y:S07]  /*35a0*/  @P1 BRA `(.L_x_61) ;  /* 0xfffffff800a01947 */ /* 0x000fee000383ffff */
[----:B------:R-:W2:Y:S01]  /*35b0*/  S2UR UR4, SR_CgaCtaId ;  /* 0x00000000000479c3 */ /* 0x000ea20000008800 */
[----:B------:R-:W-:Y:S01]  /*35c0*/  ELECT P0, URZ, PT ;  /* 0x0000000000ff782f */ /* 0x000fe20003800000 */
[----:B------:R-:W-:Y:S01]  /*35d0*/  IMAD.MOV.U32 R0, RZ, RZ, 0x1 ;  /* 0x00000001ff007424 */ /* 0x000fe200078e00ff */
[----:B------:R-:W-:Y:S01]  /*35e0*/  UIADD3 UR5, UPT, UPT, UR5, 0xc0, URZ ;  /* 0x000000c005057890 */ /* 0x000fe2000fffe0ff */
[----:B------:R-:W-:Y:S01]  /*35f0*/  SHF.L.U32 R3, R11, 0x1f, RZ ;  /* 0x0000001f0b037819 */ /* 0x000fe200000006ff */
[----:B------:R-:W-:-:S03]  /*3600*/  UMOV UR6, 0x40 ;  /* 0x0000004000067882 */ /* 0x000fc60000000000 */
[----:B------:R-:W-:Y:S01]  /*3610*/  UVIRTCOUNT.DEALLOC.SMPOOL 0x80 ;  /* 0x000000800000784c */ /* 0x000fe20000000000 */
[----:B--2---:R-:W-:Y:S02]  /*3620*/  ULEA UR4, UR4, UR6, 0x18 ;  /* 0x0000000604047291 */ /* 0x004fe4000f8ec0ff */
[----:B------:R-:W-:-:S07]  /*3630*/  ULEA UR6, UR15, UR5, 0x3 ;  /* 0x000000050f067291 */ /* 0x000fce000f8e18ff */
[----:B------:R2:W-:Y:S02]  /*3640*/  @P0 STS.U8 [UR4+0x1c], R0 ;  /* 0x00001c00ff000988 */ /* 0x0005e40008000004 */
[----:B------:R-:W4:Y:S02]  /*3650*/  SYNCS.PHASECHK.TRANS64.TRYWAIT P0, [UR6], R3 ;  /* 0x00000003ff0075a7 */ /* 0x000f240008001106 */
[----:B--2-4-:R-:W-:Y:S05]  /*3660*/  @!P0 BRA `(.L_x_62) ;  /* 0x0000003800c88947 */ /* 0x014fea0003800000 */
.L_x_121:
[----:B-1----:R-:W-:-:S04]  /*3670*/  UIADD3 UR7, UPT, UPT, UR15, 0x1, URZ ;  /* 0x000000010f077890 */ /* 0x002fc8000fffe0ff */
[----:B------:R-:W-:-:S04]  /*3680*/  UISETP.NE.AND UP0, UPT, UR7, 0x4, UPT ;  /* 0x000000040700788c */ /* 0x000fc8000bf05270 */
[----:B------:R-:W-:Y:S02]  /*3690*/  USEL UR8, URZ, 0x1, UP0 ;  /* 0x00000001ff087887 */ /* 0x000fe40008000000 */
[----:B------:R-:W-:-:S04]  /*36a0*/  USEL UR7, UR7, URZ, UP0 ;  /* 0x000000ff07077287 */ /* 0x000fc80008000000 */
[----:B------:R-:W-:Y:S01]  /*36b0*/  ULEA UR6, UR7, UR5, 0x3 ;  /* 0x0000000507067291 */ /* 0x000fe2000f8e18ff */
[----:B------:R-:W-:-:S04]  /*36c0*/  LOP3.LUT R2, R11, UR8, RZ, 0x3c, !PT ;  /* 0x000000080b027c12 */ /* 0x000fc8000f8e3cff */
[----:B--2---:R-:W-:-:S04]  /*36d0*/  SHF.L.U32 R3, R2, 0x1f, RZ ;  /* 0x0000001f02037819 */ /* 0x004fc800000006ff */
[----:B------:R-:W1:Y:S02]  /*36e0*/  SYNCS.PHASECHK.TRANS64.TRYWAIT P0, [UR6], R3 ;  /* 0x00000003ff0075a7 */ /* 0x000e640008001106 */
[----:B-1----:R-:W-:Y:S05]  /*36f0*/  @!P0 BRA `(.L_x_63) ;  /* 0x0000003800bc8947 */ /* 0x002fea0003800000 */
.L_x_123:
        /* <DEDUP_REMOVED lines=9> */
.L_x_125:
[----:B------:R-:W-:-:S04]  /*3790*/  UIADD3 UR7, UPT, UPT, UR7, 0x1, URZ ;  /* 0x0000000107077890 */ /* 0x000fc8000fffe0ff */
[----:B------:R-:W-:-:S04]  /*37a0*/  UISETP.NE.AND UP0, UPT, UR7, 0x4, UPT ;  /* 0x000000040700788c */ /* 0x000fc8000bf05270 */
[----:B------:R-:W-:Y:S02]  /*37b0*/  USEL UR6, URZ, 0x1, UP0 ;  /* 0x00000001ff067887 */ /* 0x000fe40008000000 */
[----:B------:R-:W-:-:S04]  /*37c0*/  USEL UR7, UR7, URZ, UP0 ;  /* 0x000000ff07077287 */ /* 0x000fc80008000000 */
[----:B------:R-:W-:Y:S01]  /*37d0*/  ULEA UR7, UR7, UR5, 0x3 ;  /* 0x0000000507077291 */ /* 0x000fe2000f8e18ff */
[----:B-1----:R-:W-:-:S04]  /*37e0*/  LOP3.LUT R3, R2, UR6, RZ, 0x3c, !PT ;  /* 0x0000000602037c12 */ /* 0x002fc8000f8e3cff */
[----:B------:R-:W-:-:S04]  /*37f0*/  SHF.L.U32 R3, R3, 0x1f, RZ ;  /* 0x0000001f03037819 */ /* 0x000fc800000006ff */
[----:B------:R-:W1:Y:S02]  /*3800*/  SYNCS.PHASECHK.TRANS64.TRYWAIT P0, [UR7], R3 ;  /* 0x00000003ff0075a7 */ /* 0x000e640008001107 */
[----:B-1----:R-:W-:Y:S05]  /*3810*/  @!P0 BRA `(.L_x_65) ;  /* 0x0000003800a48947 */ /* 0x002fea0003800000 */
.L_x_127:
[----:B------:R-:W-:Y:S01]  /*3820*/  NOP ;  /* 0x0000000000007918 */ /* 0x000fe20000000000 */
[----:B-1----:R-:W1:Y:S01]  /*3830*/  LDS R0, [UR4+0x14] ;  /* 0x00001404ff007984 */ /* 0x002e620008000800 */
[----:B------:R-:W-:Y:S01]  /*3840*/  ULOP3.LUT UR6, UR16, 0xffff, URZ, 0xc0, !UPT ;  /* 0x0000ffff10067892 */ /* 0x000fe2000f8ec0ff */
[----:B------:R-:W-:Y:S01]  /*3850*/  UMOV UR8, 0xffff ;  /* 0x0000ffff00087882 */ /* 0x000fe20000000000 */
[----:B------:R-:W-:Y:S02]  /*3860*/  UMOV UR5, 0x1 ;  /* 0x0000000100057882 */ /* 0x000fe40000000000 */
[----:B------:R-:W-:-:S04]  /*3870*/  USHF.R.U32.HI UR6, URZ, 0x5, UR6 ;  /* 0x00000005ff067899 */ /* 0x000fc80008011606 */
[----:B------:R-:W-:Y:S02]  /*3880*/  USHF.L.U32 UR8, UR8, UR6, URZ ;  /* 0x0000000608087299 */ /* 0x000fe400080006ff */
[----:B------:R-:W-:-:S04]  /*3890*/  USHF.L.U32 UR5, UR5, UR6, URZ ;  /* 0x0000000605057299 */ /* 0x000fc800080006ff */
[----:B-1----:R-:W-:-:S04]  /*38a0*/  LOP3.LUT R0, R0, UR8, RZ, 0xc0, !PT ;  /* 0x0000000800007c12 */ /* 0x002fc8000f8ec0ff */
[----:B------:R-:W-:-:S13]  /*38b0*/  ISETP.NE.AND P0, PT, R0, UR8, PT ;  /* 0x0000000800007c0c */ /* 0x000fda000bf05270 */
[----:B------:R-:W-:Y:S05]  /*38c0*/  @P0 BRA `(.L_x_66) ;  /* 0x0000000000580947 */ /* 0x000fea0003800000 */
[----:B------:R-:W1:Y:S02]  /*38d0*/  LDS R0, [UR4+0x18] ;  /* 0x00001804ff007984 */ /* 0x000e640008000800 */
[----:B-1----:R-:W-:-:S04]  /*38e0*/  LOP3.LUT R0, R0, UR5, RZ, 0xc0, !PT ;  /* 0x0000000500007c12 */ /* 0x002fc8000f8ec0ff */
[----:B------:R-:W-:-:S13]  /*38f0*/  ISETP.NE.AND P0, PT, R0, UR5, PT ;  /* 0x0000000500007c0c */ /* 0x000fda000bf05270 */
[----:B------:R-:W-:Y:S05]  /*3900*/  @P0 BRA `(.L_x_67) ;  /* 0x00000000003c0947 */ /* 0x000fea0003800000 */
[----:B------:R-:W1:Y:S01]  /*3910*/  S2R R2, SR_LANEID ;  /* 0x0000000000027919 */ /* 0x000e620000000000 */
[----:B------:R-:W-:Y:S01]  /*3920*/  ULOP3.LUT UR8, URZ, UR8, URZ, 0x33, !UPT ;  /* 0x00000008ff087292 */ /* 0x000fe2000f8e33ff */
[----:B------:R-:W-:Y:S01]  /*3930*/  LOP3.LUT R4, RZ, UR5, RZ, 0x33, !PT ;  /* 0x00000005ff047c12 */ /* 0x000fe2000f8e33ff */
[----:B------:R-:W-:Y:S02]  /*3940*/  VOTEU.ANY UR7, UPT, PT ;  /* 0x0000000000077886 */ /* 0x000fe400038e0100 */
[----:B------:R-:W-:Y:S01]  /*3950*/  UFLO.U32 UR7, UR7 ;  /* 0x00000007000772bd */ /* 0x000fe200080e0000 */
[----:B------:R-:W2:Y:S01]  /*3960*/  REDUX UR5, R4 ;  /* 0x00000000040573c4 */ /* 0x000ea20000000000 */
[----:B------:R-:W-:-:S06]  /*3970*/  IMAD.U32 R0, RZ, RZ, UR8 ;  /* 0x00000008ff007e24 */ /* 0x000fcc000f8e00ff */
[----:B------:R4:W-:Y:S01]  /*3980*/  UTCATOMSWS.AND URZ, UR8 ;  /* 0x0000000800ff79e3 */ /* 0x0009e20008000000 */
[----:B------:R-:W3:Y:S01]  /*3990*/  REDUX UR6, R0 ;  /* 0x00000000000673c4 */ /* 0x000ee20000000000 */
[----:B-1----:R-:W-:Y:S01]  /*39a0*/  ISETP.EQ.U32.AND P0, PT, R2, UR7, PT ;  /* 0x0000000702007c0c */ /* 0x002fe2000bf02070 */
[----:B--2---:R-:W-:Y:S01]  /*39b0*/  IMAD.U32 R2, RZ, RZ, UR5 ;  /* 0x00000005ff027e24 */ /* 0x004fe2000f8e00ff */
[----:B---3--:R-:W-:-:S11]  /*39c0*/  MOV R3, UR6 ;  /* 0x0000000600037c02 */ /* 0x008fd60008000f00 */
[----:B------:R4:W-:Y:S04]  /*39d0*/  @P0 ATOMS.AND RZ, [UR4+0x14], R3 ;  /* 0x00001403ffff098c */ /* 0x0009e8000a800004 */
[----:B------:R4:W-:Y:S01]  /*39e0*/  @P0 ATOMS.AND RZ, [UR4+0x18], R2 ;  /* 0x00001802ffff098c */ /* 0x0009e2000a800004 */
[----:B------:R-:W-:Y:S05]  /*39f0*/  BRA `(.L_x_68) ;  /* 0x0000000000147947 */ /* 0x000fea0003800000 */
.L_x_67:
[----:B------:R-:W-:Y:S02]  /*3a00*/  MOV R2, 0x3a20 ;  /* 0x00003a2000027802 */ /* 0x000fe40000000f00 */
[----:B---3-5:R-:W-:Y:S05]  /*3a10*/  CALL.REL.NOINC `($__internal_0_$__cuda_sm10x_tcgen05_guardrail_trap_col_being_dealloced_not_returned_by_alloc) ;  /* 0x0000003800c07944 */ /* 0x028fea0003c00000 */
[----:B------:R-:W-:Y:S05]  /*3a20*/  BRA `(.L_x_68) ;  /* 0x0000000000087947 */ /* 0x000fea0003800000 */
.L_x_66:
[----:B------:R-:W-:Y:S02]  /*3a30*/  MOV R2, 0x3a50 ;  /* 0x00003a5000027802 */ /* 0x000fe40000000f00 */
[----:B---3-5:R-:W-:Y:S05]  /*3a40*/  CALL.REL.NOINC `($__internal_2_$__cuda_sm10x_tcgen05_guardrail_trap_unallocated_columns_being_dealloced) ;  /* 0x0000003800cc7944 */ /* 0x028fea0003c00000 */
.L_x_68:
[----:B------:R-:W-:Y:S01]  /*3a50*/  NOP ;  /* 0x0000000000007918 */ /* 0x000fe20000000000 */
[----:B----4-:R-:W-:Y:S05]  /*3a60*/  EXIT ;  /* 0x000000000000794d */ /* 0x010fea0003800000 */
.L_x_50:
[----:B------:R-:W-:-:S09]  /*3a70*/  UISETP.NE.OR UP2, UPT, UR8, 0x3, !UP2 ;  /* 0x000000030800788c */ /* 0x000fd2000d745670 */
[----:B------:R-:W-:Y:S05]  /*3a80*/  BRA.U UP2, `(.L_x_69) ;  /* 0x0000000902c87547 */ /* 0x000fea000b800000 */
[----:B------:R-:W1:Y:S01]  /*3a90*/  LDCU.64 UR6, c[0x0][0x888] ;  /* 0x00011100ff0677ac */ /* 0x000e620008000a00 */
[----:B------:R-:W2:Y:S01]  /*3aa0*/  LDC R0, c[0x0][0xb30] ;  /* 0x0002cc00ff007b82 */ /* 0x000ea20000000800 */
[----:B------:R-:W-:Y:S01]  /*3ab0*/  IMAD.MOV.U32 R30, RZ, RZ, 0x1 ;  /* 0x00000001ff1e7424 */ /* 0x000fe200078e00ff */
[----:B------:R-:W-:Y:S01]  /*3ac0*/  CS2R R28, SRZ ;  /* 0x00000000001c7805 */ /* 0x000fe2000001ff00 */
[----:B------:R-:W4:Y:S01]  /*3ad0*/  LDCU.64 UR4, c[0x0][0x890] ;  /* 0x00011200ff0477ac */ /* 0x000f220008000a00 */
[----:B------:R-:W-:Y:S01]  /*3ae0*/  IMAD.MOV.U32 R25, RZ, RZ, 0x2000 ;  /* 0x00002000ff197424 */ /* 0x000fe200078e00ff */
[----:B------:R-:W-:-:S03]  /*3af0*/  UMOV UR8, 0x400 ;  /* 0x0000040000087882 */ /* 0x000fc60000000000 */
[----:B------:R-:W3:Y:S01]  /*3b00*/  LDC R19, c[0x0][0x370] ;  /* 0x0000dc00ff137b82 */ /* 0x000ee20000000800 */
[----:B------:R-:W-:-:S07]  /*3b10*/  UPLOP3.LUT UP1, UPT, UPT, UPT, UPT, 0x40, 0x4 ;  /* 0x000000000004789c */ /* 0x000fce0003f2e870 */
[----:B------:R-:W3:Y:S01]  /*3b20*/  LDC R2, c[0x0][0xb0c] ;  /* 0x0002c300ff027b82 */ /* 0x000ee20000000800 */
[----:B-1----:R-:W-:Y:S02]  /*3b30*/  UISETP.NE.U32.AND UP2, UPT, UR6, URZ, UPT ;  /* 0x000000ff0600728c */ /* 0x002fe4000bf45070 */
[----:B------:R-:W-:Y:S02]  /*3b40*/  ULEA UR6, UR37, UR8, 0x18 ;  /* 0x0000000825067291 */ /* 0x000fe4000f8ec0ff */
[----:B------:R-:W-:Y:S02]  /*3b50*/  UISETP.NE.AND.EX UP2, UPT, UR7, URZ, UPT, UP2 ;  /* 0x000000ff0700728c */ /* 0x000fe4000bf45320 */
[----:B------:R-:W-:Y:S01]  /*3b60*/  UIADD3 UR7, UPT, UPT, UR6, 0x60, URZ ;  /* 0x0000006006077890 */ /* 0x000fe2000fffe0ff */
[----:B------:R-:W1:Y:S01]  /*3b70*/  LDC R18, c[0x0][0xb20] ;  /* 0x0002c800ff127b82 */ /* 0x000e620000000800 */
[----:B----4-:R-:W-:Y:S01]  /*3b80*/  UISETP.NE.U32.AND UP3, UPT, UR4, URZ, UPT ;  /* 0x000000ff0400728c */ /* 0x010fe2000bf65070 */
[----:B--2---:R-:W-:Y:S01]  /*3b90*/  ISETP.NE.AND P1, PT, R0, 0x1, PT ;  /* 0x000000010000780c */ /* 0x004fe20003f25270 */
[----:B------:R-:W-:-:S02]  /*3ba0*/  UPRMT UR37, UR37, 0x654, UR7 ;  /* 0x0000065425257896 */ /* 0x000fc40008000007 */
[----:B------:R-:W-:-:S03]  /*3bb0*/  UISETP.NE.AND.EX UP3, UPT, UR5, URZ, UPT, UP3 ;  /* 0x000000ff0500728c */ /* 0x000fc6000bf65330 */
[----:B------:R-:W2:Y:S08]  /*3bc0*/  LDC.64 R32, c[0x0][0x348] ;  /* 0x0000d200ff207b82 */ /* 0x000eb00000000a00 */
[----:B------:R-:W4:Y:S08]  /*3bd0*/  LDC.64 R16, c[0x0][0xb10] ;  /* 0x0002c400ff107b82 */ /* 0x000f300000000a00 */
[----:B------:R-:W1:Y:S08]  /*3be0*/  LDC.64 R6, c[0x0][0xb18] ;  /* 0x0002c600ff067b82 */ /* 0x000e700000000a00 */
[----:B------:R-:W1:Y:S08]  /*3bf0*/  LDC.64 R4, c[0x0][0xb28] ;  /* 0x0002ca00ff047b82 */ /* 0x000e700000000a00 */
[----:B---3--:R-:W1:Y:S02]  /*3c00*/  LDC R24, c[0x0][0x374] ;  /* 0x0000dd00ff187b82 */ /* 0x008e640000000800 */
.L_x_77:
[C---:B------:R-:W-:Y:S02]  /*3c10*/  LEA R0, R29.reuse, UR6, 0x3 ;  /* 0x000000061d007c11 */ /* 0x040fe4000f8e18ff */
[----:B------:R-:W-:Y:S02]  /*3c20*/  SHF.L.U32 R3, R28, 0x1f, RZ ;  /* 0x0000001f1c037819 */ /* 0x000fe400000006ff */
[----:B------:R-:W-:Y:S02]  /*3c30*/  LEA R20, R29, UR6, 0x4 ;  /* 0x000000061d147c11 */ /* 0x000fe4000f8e20ff */
[----:B---3--:R-:W3:Y:S02]  /*3c40*/  SYNCS.PHASECHK.TRANS64.TRYWAIT P0, [R0+URZ+0x80], R3 ;  /* 0x00008003000075a7 */ /* 0x008ee400080011ff */
[----:B---3--:R-:W-:Y:S05]  /*3c50*/  @!P0 BRA `(.L_x_70) ;  /* 0x0000003400ac8947 */ /* 0x008fea0003800000 */
.L_x_128:
[----:B------:R-:W-:Y:S01]  /*3c60*/  ISETP.GE.AND P0, PT, R72, 0x1, PT ;  /* 0x000000014800780c */ /* 0x000fe20003f06270 */
[----:B------:R-:W1:Y:S01]  /*3c70*/  LDS.128 R20, [R20+0x110] ;  /* 0x0001100014147984 */ /* 0x000e620000000c00 */
[----:B------:R-:W-:Y:S01]  /*3c80*/  ISETP.NE.U32.AND P4, PT, RZ, UR4, PT ;  /* 0x00000004ff007c0c */ /* 0x000fe2000bf85070 */
[----:B---3--:R-:W-:Y:S01]  /*3c90*/  VIADD R0, R0, 0x90 ;  /* 0x0000009000007836 */ /* 0x008fe20000000000 */
[----:B------:R-:W-:Y:S02]  /*3ca0*/  SHF.L.U32 R26, R30, 0x1f, RZ ;  /* 0x0000001f1e1a7819 */ /* 0x000fe400000006ff */
[----:B------:R-:W-:Y:S02]  /*3cb0*/  ISETP.NE.AND.EX P4, PT, RZ, UR5, PT, P4 ;  /* 0x00000005ff007c0c */ /* 0x000fe4000bf85340 */
[----:B------:R-:W-:Y:S01]  /*3cc0*/  PRMT R0, RZ, 0x654, R0 ;  /* 0x00000654ff007816 */ /* 0x000fe20000000000 */
[----:B------:R-:W-:Y:S01]  /*3cd0*/  @!PT LDS RZ, [RZ] ;  /* 0x00000000fffff984 */ /* 0x000fe20000000800 */
[----:B------:R-:W-:Y:S01]  /*3ce0*/  @!PT LDS RZ, [RZ] ;  /* 0x00000000fffff984 */ /* 0x000fe20000000800 */
[----:B------:R-:W-:Y:S01]  /*3cf0*/  @!PT LDS RZ, [RZ] ;  /* 0x00000000fffff984 */ /* 0x000fe20000000800 */
[----:B------:R-:W-:Y:S01]  /*3d00*/  @!PT LDS RZ, [RZ] ;  /* 0x00000000fffff984 */ /* 0x000fe20000000800 */
[----:B------:R3:W-:Y:S06]  /*3d10*/  MEMBAR.ALL.CTA ;  /* 0x0000000000007992 */ /* 0x0007ec0000008000 */
[----:B---3--:R-:W3:Y:S02]  /*3d20*/  FENCE.VIEW.ASYNC.S ;  /* 0x00000000000073c6 */ /* 0x008ee40000000000 */
[----:B---3--:R3:W-:Y:S01]  /*3d30*/  SYNCS.ARRIVE.TRANS64.RED.A1T0 RZ, [R0+URZ], RZ ;  /* 0x000000ff00ff79a7 */ /* 0x0087e200081004ff */
[----:B-1----:R-:W-:Y:S11]  /*3d40*/  LOP3.LUT P3, RZ, R22, 0x1, RZ, 0xc0, !PT ;  /* 0x0000000116ff7812 */ /* 0x002ff6000786c0ff */
[----:B------:R-:W-:Y:S02]  /*3d50*/  @!UPT UIADD3 URZ, UPT, UPT, URZ, URZ, URZ ;  /* 0x000000fffffff290 */ /* 0x000fe4000fffe0ff */
[----:B------:R-:W-:Y:S02]  /*3d60*/  @P3 MOV R13, R20 ;  /* 0x00000014000d3202 */ /* 0x000fe40000000f00 */
[----:B------:R-:W-:Y:S01]  /*3d70*/  @P3 LOP3.LUT R8, R21, 0xffff, RZ, 0xc0, !PT ;  /* 0x0000ffff15083812 */ /* 0x000fe200078ec0ff */
[----:B---3--:R-:W-:Y:S06]  /*3d80*/  @!P0 BRA `(.L_x_71) ;  /* 0x0000000000a48947 */ /* 0x008fec0003800000 */
[----:B------:R-:W-:Y:S01]  /*3d90*/  IMAD.HI.U32 R31, R24, R7, RZ ;  /* 0x00000007181f7227 */ /* 0x000fe200078e00ff */
[----:B------:R-:W-:Y:S02]  /*3da0*/  ISETP.NE.AND P0, PT, R6, 0x1, PT ;  /* 0x000000010600780c */ /* 0x000fe40003f05270 */
[----:B------:R-:W-:Y:S01]  /*3db0*/  ISETP.NE.AND P2, PT, R72, 0x1, PT ;  /* 0x000000014800780c */ /* 0x000fe20003f45270 */
[----:B----4-:R-:W-:Y:S01]  /*3dc0*/  IMAD.HI.U32 R34, R19, R16, RZ ;  /* 0x0000001013227227 */ /* 0x010fe200078e00ff */
[----:B------:R-:W-:Y:S02]  /*3dd0*/  SHF.R.U32.HI R31, RZ, R18, R31 ;  /* 0x00000012ff1f7219 */ /* 0x000fe4000001161f */
[----:B------:R-:W-:Y:S01]  /*3de0*/  ISETP.NE.AND P5, PT, R2, 0x1, PT ;  /* 0x000000010200780c */ /* 0x000fe20003fa5270 */
[----:B------:R-:W-:Y:S01]  /*3df0*/  IMAD.HI.U32 R36, R13, R16, RZ ;  /* 0x000000100d247227 */ /* 0x000fe200078e00ff */
[----:B------:R-:W-:Y:S02]  /*3e00*/  SHF.R.U32.HI R34, RZ, R17, R34 ;  /* 0x00000011ff227219 */ /* 0x000fe40000011622 */
[----:B------:R-:W-:Y:S01]  /*3e10*/  SEL R3, R24, R31, !P0 ;  /* 0x0000001f18037207 */ /* 0x000fe20004000000 */
[C---:B------:R-:W-:Y:S01]  /*3e20*/  IMAD.HI.U32 R31, R8.reuse, R7, RZ ;  /* 0x00000007081f7227 */ /* 0x040fe200078e00ff */
[----:B------:R-:W-:Y:S02]  /*3e30*/  SEL R11, R19, R34, !P5 ;  /* 0x00000022130b7207 */ /* 0x000fe40006800000 */
[----:B------:R-:W-:Y:S01]  /*3e40*/  SHF.R.U32.HI R36, RZ, R17, R36 ;  /* 0x00000011ff247219 */ /* 0x000fe20000011624 */
[----:B------:R-:W-:Y:S01]  /*3e50*/  IMAD.HI.U32 R38, R3, R4, RZ ;  /* 0x0000000403267227 */ /* 0x000fe200078e00ff */
[----:B------:R-:W-:Y:S03]  /*3e60*/  SHF.R.U32.HI R31, RZ, R18, R31 ;  /* 0x00000012ff1f7219 */ /* 0x000fe6000001161f */
[----:B------:R-:W-:Y:S01]  /*3e70*/  IMAD.HI.U32 R34, R11, R4, RZ ;  /* 0x000000040b227227 */ /* 0x000fe200078e00ff */
[----:B------:R-:W-:Y:S02]  /*3e80*/  @P2 SHF.R.U32.HI R3, RZ, R5, R38 ;  /* 0x00000005ff032219 */ /* 0x000fe40000011626 */
[----:B------:R-:W-:Y:S02]  /*3e90*/  SEL R9, R8, R31, !P0 ;  /* 0x0000001f08097207 */ /* 0x000fe40004000000 */
[----:B------:R-:W-:Y:S01]  /*3ea0*/  @P2 SHF.R.U32.HI R11, RZ, R5, R34 ;  /* 0x00000005ff0b2219 */ /* 0x000fe20000011622 */
[C---:B------:R-:W-:Y:S01]  /*3eb0*/  IMAD R10, R72.reuse, R3, RZ ;  /* 0x00000003480a7224 */ /* 0x040fe200078e02ff */
[----:B------:R-:W-:Y:S01]  /*3ec0*/  SEL R3, R13, R36, !P5 ;  /* 0x000000240d037207 */ /* 0x000fe20006800000 */
[C---:B------:R-:W-:Y:S03]  /*3ed0*/  IMAD.HI.U32 R14, R9.reuse, R4, RZ ;  /* 0x00000004090e7227 */ /* 0x040fe600078e00ff */
[----:B------:R-:W-:Y:S01]  /*3ee0*/  ISETP.GE.AND P0, PT, R9, R10, PT ;  /* 0x0000000a0900720c */ /* 0x000fe20003f06270 */
[C---:B------:R-:W-:Y:S01]  /*3ef0*/  IMAD R12, R72.reuse, R11, RZ ;  /* 0x0000000b480c7224 */ /* 0x040fe200078e02ff */
[-C--:B------:R-:W-:Y:S04]  /*3f00*/  SHF.R.U32.HI R14, RZ, R5.reuse, R14 ;  /* 0x00000005ff0e7219 */ /* 0x080fe8000001160e */
[----:B------:R-:W-:Y:S02]  /*3f10*/  ISETP.GE.OR P0, PT, R3, R12, P0 ;  /* 0x0000000c0300720c */ /* 0x000fe40000706670 */
[----:B------:R-:W-:Y:S05]  /*3f20*/  SEL R15, R9, R14, !P2 ;  /* 0x0000000e090f7207 */ /* 0x000fea0005000000 */
[----:B------:R-:W-:Y:S04]  /*3f30*/  IMAD.MOV R14, RZ, RZ, -R15 ;  /* 0x000000ffff0e7224 */ /* 0x000fe800078e0a0f */
[----:B------:R-:W-:Y:S02]  /*3f40*/  IMAD R14, R72, R14, R9 ;  /* 0x0000000e480e7224 */ /* 0x000fe400078e0209 */
[C---:B------:R-:W-:Y:S05]  /*3f50*/  @!P0 IMAD.HI.U32 R10, R3.reuse, R4, RZ ;  /* 0x00000004030a8227 */ /* 0x040fea00078e00ff */
[----:B------:R-:W-:Y:S04]  /*3f60*/  @!P0 SHF.R.U32.HI R10, RZ, R5, R10 ;  /* 0x00000005ff0a8219 */ /* 0x000fe8000001160a */
[----:B------:R-:W-:Y:S01]  /*3f70*/  @!P0 SEL R0, R3, R10, !P2 ;  /* 0x0000000a03008207 */ /* 0x000fe20005000000 */
[----:B------:R-:W-:Y:S03]  /*3f80*/  IMAD.MOV R10, RZ, RZ, -R3 ;  /* 0x000000ffff0a7224 */ /* 0x000fe600078e0a03 */
[----:B------:R-:W-:Y:S01]  /*3f90*/  @!P0 IADD3 R15, PT, PT, R15, -R0, RZ ;  /* 0x800000000f0f8210 */ /* 0x000fe20007ffe0ff */
[----:B------:R-:W-:Y:S01]  /*3fa0*/  @!P0 IMAD R0, R11, R14, R0 ;  /* 0x0000000e0b008224 */ /* 0x000fe200078e0200 */
[----:B------:R-:W-:Y:S01]  /*3fb0*/  IADD3 R11, PT, PT, -R9, RZ, RZ ;  /* 0x000000ff090b7210 */ /* 0x000fe20007ffe1ff */
[----:B------:R-:W-:Y:S02]  /*3fc0*/  IMAD R13, R2, R10, R13 ;  /* 0x0000000a020d7224 */ /* 0x000fe400078e020d */
[----:B------:R-:W-:Y:S02]  /*3fd0*/  @!P0 IMAD R9, R15, R72, R3 ;  /* 0x000000480f098224 */ /* 0x000fe400078e0203 */
[----:B------:R-:W-:Y:S02]  /*3fe0*/  @!P0 IMAD.MOV.U32 R3, RZ, RZ, R0 ;  /* 0x000000ffff038224 */ /* 0x000fe400078e0000 */
[----:B------:R-:W-:Y:S02]  /*3ff0*/  IMAD R8, R6, R11, R8 ;  /* 0x0000000b06087224 */ /* 0x000fe400078e0208 */
[----:B------:R-:W-:Y:S02]  /*4000*/  IMAD R13, R3, R2, R13 ;  /* 0x00000002030d7224 */ /* 0x000fe400078e020d */
[----:B------:R-:W-:Y:S02]  /*4010*/  IMAD R8, R9, R6, R8 ;  /* 0x0000000609087224 */ /* 0x000fe400078e0208 */
.L_x_71:
[----:B------:R-:W-:Y:S05]  /*4020*/  BRA.U UP1, `(.L_x_72) ;  /* 0x0000000101107547 */ /* 0x000fea000b800000 */
[----:B------:R-:W-:Y:S04]  /*4030*/  MOV R0, UR13 ;  /* 0x0000000d00007c02 */ /* 0x000fe80008000f00 */
[----:B------:R-:W-:Y:S04]  /*4040*/  SHF.L.U32 R3, R0, 0x1f, RZ ;  /* 0x0000001f00037819 */ /* 0x000fe800000006ff */
[----:B------:R-:W1:Y:S02]  /*4050*/  SYNCS.PHASECHK.TRANS64.TRYWAIT P0, [UR6+0x78], R3 ;  /* 0x00007803ff0075a7 */ /* 0x000e640008001106 */
[----:B-1----:R-:W-:Y:S05]  /*4060*/  @!P0 BRA `(.L_x_73) ;  /* 0x0000003000bc8947 */ /* 0x002fea0003800000 */
.L_x_72:
[----:B------:R-:W-:Y:S05]  /*4070*/  BRA.U !UP3, `(.L_x_74) ;  /* 0x000000010b347547 */ /* 0x000fea000b800000 */
[----:B------:R-:W-:Y:S01]  /*4080*/  UPLOP3.LUT UP0, UPT, UPT, UPT, UP2, 0x80, 0x8 ;  /* 0x000000000008789c */ /* 0x000fe20003f0f020 */
[----:B-1----:R-:W-:Y:S02]  /*4090*/  HFMA2 R0, -RZ, RZ, 0, 5.9604644775390625e-08 ;  /* 0x00000001ff007431 */ /* 0x002fe400000001ff */
[----:B------:R-:W-:Y:S03]  /*40a0*/  IMAD.MOV.U32 R168, RZ, RZ, 0x1 ;  /* 0x00000001ffa87424 */ /* 0x000fe600078e00ff */
[----:B------:R-:W-:Y:S05]  /*40b0*/  PLOP3.LUT P0, PT, PT, PT, UP0, 0x80, 0x8 ;  /* 0x000000000008781c */ /* 0x000fea0003f0f008 */
[----:B------:R-:W1:Y:S01]  /*40c0*/  @UP0 LDCU.64 UR8, c[0x0][0x888] ;  /* 0x00011100ff0807ac */ /* 0x000e620008000a00 */
[----:B------:R-:W-:Y:S07]  /*40d0*/  @UP0 UIMAD UR7, UR36, UR4, URZ ;  /* 0x00000004240702a4 */ /* 0x000fee000f8e02ff */
[----:B------:R-:W-:Y:S01]  /*40e0*/  @!P0 PRMT R168, R0, 0x7610, R168 ;  /* 0x0000761000a88816 */ /* 0x000fe200000000a8 */
[----:B-1----:R-:W-:Y:S03]  /*40f0*/  @UP0 UIMAD.WIDE UR8, UR7, 0x4, UR8 ;  /* 0x00000004070808a5 */ /* 0x002fe6000f8e0208 */
[----:B------:R-:W1:Y:S03]  /*4100*/  @!UP0 LDCU UR7, c[0x0][0x880] ;  /* 0x00011000ff0787ac */ /* 0x000e660008000800 */
[----:B------:R-:W-:Y:S01]  /*4110*/  IMAD.U32 R10, RZ, RZ, UR8 ;  /* 0x00000008ff0a7e24 */ /* 0x000fe2000f8e00ff */
[----:B------:R-:W-:Y:S05]  /*4120*/  MOV R11, UR9 ;  /* 0x00000009000b7c02 */ /* 0x000fea0008000f00 */
[----:B-----5:R3:W5:Y:S02]  /*4130*/  @P0 LDG.E R80, desc[UR40][R10.64] ;  /* 0x000000280a500981 */ /* 0x020764000c1e1900 */
[----:B-1-3--:R-:W-:Y:S07]  /*4140*/  @!P0 IMAD.U32 R80, RZ, RZ, UR7 ;  /* 0x00000007ff508e24 */ /* 0x00afee000f8e00ff */
.L_x_74:
[----:B-----5:R-:W-:Y:S01]  /*4150*/  @!P4 ISETP.EQ.AND P5, PT, R80, RZ, PT ;  /* 0x000000ff5000c20c */ /* 0x020fe20003fa2270 */
[----:B------:R-:W-:Y:S01]  /*4160*/  @!UPT UIADD3 URZ, UPT, UPT, URZ, URZ, URZ ;  /* 0x000000fffffff290 */ /* 0x000fe2000fffe0ff */
[----:B------:R-:W-:Y:S11]  /*4170*/  @!P4 BRA `(.L_x_75) ;  /* 0x000000000014c947 */ /* 0x000ff60003800000 */
[----:B------:R-:W-:Y:S02]  /*4180*/  LOP3.LUT P0, RZ, R168, 0xff, RZ, 0xc0, !PT ;  /* 0x000000ffa8ff7812 */ /* 0x000fe4000780c0ff */
[----:B------:R-:W-:Y:S04]  /*4190*/  PLOP3.LUT P5, PT, PT, PT, UP0, 0x80, 0x8 ;  /* 0x000000000008781c */ /* 0x000fe80003faf008 */
[----:B------:R-:W-:Y:S07]  /*41a0*/  PLOP3.LUT P5, PT, P5, PT, PT, 0x8, 0x80 ;  /* 0x000000000080781c */ /* 0x000fee0002fae170 */
[----:B------:R-:W-:Y:S11]  /*41b0*/  @P0 ISETP.EQ.AND P5, PT, R80, RZ, PT ;  /* 0x000000ff5000020c */ /* 0x000ff60003fa2270 */
[----:B------:R-:W-:Y:S02]  /*41c0*/  @!UPT UIADD3 URZ, UPT, UPT, URZ, URZ, URZ ;  /* 0x000000fffffff290 */ /* 0x000fe4000fffe0ff */
.L_x_75:
[----:B------:R-:W3:Y:S01]  /*41d0*/  SYNCS.PHASECHK.TRANS64.TRYWAIT P4, [UR6+0x68], R26 ;  /* 0x0000681aff0075a7 */ /* 0x000ee20008081106 */
[----:B------:R-:W-:Y:S01]  /*41e0*/  @P3 SHF.R.U32.HI R27, RZ, 0x10, R21 ;  /* 0x00000010ff1b3819 */ /* 0x000fe20000011615 */
[----:B------:R-:W-:Y:S01]  /*41f0*/  VIADD R29, R29, 0x1 ;  /* 0x000000011d1d7836 */ /* 0x000fe20000000000 */
[----:B------:R-:W5:Y:S08]  /*4200*/  LDC.64 R14, c[0x0][0xb10] ;  /* 0x0002c400ff0e7b82 */ /* 0x000f700000000a00 */
[----:B------:R-:W2:Y:S08]  /*4210*/  LDC.64 R10, c[0x0][0xb18] ;  /* 0x0002c600ff0a7b82 */ /* 0x000eb00000000a00 */
[----:B-1----:R-:W1:Y:S08]  /*4220*/  @!P1 LDC R0, c[0x0][0xb20] ;  /* 0x0002c800ff009b82 */ /* 0x002e700000000800 */
[----:B------:R-:W4:Y:S01]  /*4230*/  @!P1 LDC R3, c[0x0][0xb0c] ;  /* 0x0002c300ff039b82 */ /* 0x000f220000000800 */
[----:B-----5:R-:W-:Y:S05]  /*4240*/  @!P1 IMAD.HI.U32 R14, R13, R14, RZ ;  /* 0x0000000e0d0e9227 */ /* 0x020fea00078e00ff */
[----:B------:R-:W-:Y:S01]  /*4250*/  @!P1 SHF.R.U32.HI R14, RZ, R15, R14 ;  /* 0x0000000fff0e9219 */ /* 0x000fe2000001160e */
[----:B--2---:R-:W-:Y:S01]  /*4260*/  @!P1 IMAD.HI.U32 R11, R8, R11, RZ ;  /* 0x0000000b080b9227 */ /* 0x004fe200078e00ff */
[----:B------:R-:W-:Y:S04]  /*4270*/  @!P1 ISETP.NE.AND P0, PT, R10, 0x1, PT ;  /* 0x000000010a00980c */ /* 0x000fe80003f05270 */
[----:B-1----:R-:W-:Y:S02]  /*4280*/  @!P1 SHF.R.U32.HI R9, RZ, R0, R11 ;  /* 0x00000000ff099219 */ /* 0x002fe4000001160b */
[----:B----4-:R-:W-:Y:S02]  /*4290*/  @!P1 ISETP.NE.AND P2, PT, R3, 0x1, PT ;  /* 0x000000010300980c */ /* 0x010fe40003f45270 */
[----:B------:R-:W-:Y:S02]  /*42a0*/  @!P1 SEL R9, R8, R9, !P0 ;  /* 0x0000000908099207 */ /* 0x000fe40004000000 */
[----:B------:R-:W-:Y:S02]  /*42b0*/  ELECT P0, URZ, PT ;  /* 0x0000000000ff782f */ /* 0x000fe40003800000 */
[----:B------:R-:W-:Y:S05]  /*42c0*/  @!P1 SEL R14, R13, R14, !P2 ;  /* 0x0000000e0d0e9207 */ /* 0x000fea0005000000 */
[----:B------:R-:W-:Y:S02]  /*42d0*/  @!P1 IMAD.IADD R0, R9, 0x1, -R14 ;  /* 0x0000000109009824 */ /* 0x000fe400078e0a0e */
[----:B------:R-:W-:Y:S02]  /*42e0*/  @!P1 IMAD.IADD R9, R14, 0x1, -R9 ;  /* 0x000000010e099824 */ /* 0x000fe400078e0a09 */
[----:B------:R-:W-:Y:S02]  /*42f0*/  @!P1 IMAD R13, R0, R3, R13 ;  /* 0x00000003000d9224 */ /* 0x000fe400078e020d */
[----:B------:R-:W-:Y:S01]  /*4300*/  @!P1 IMAD R8, R9, R10, R8 ;  /* 0x0000000a09089224 */ /* 0x000fe200078e0208 */
[----:B---3--:R-:W-:Y:S06]  /*4310*/  @!P4 BRA `(.L_x_76) ;  /* 0x000000300028c947 */ /* 0x008fec0003800000 */
.L_x_131:
[----:B------:R-:W-:Y:S01]  /*4320*/  PLOP3.LUT P5, PT, P5, P0, PT, 0xf2, 0x2f ;  /* 0x00000000002f781c */ /* 0x000fe20002fa1e72 */
[----:B------:R-:W-:Y:S01]  /*4330*/  UMOV UR14, 0x0 ;  /* 0x00000000000e7882 */ /* 0x000fe20000000000 */
[----:B------:R-:W-:Y:S01]  /*4340*/  LOP3.LUT R30, R30, 0x1, RZ, 0x3c, !PT ;  /* 0x000000011e1e7812 */ /* 0x000fe200078e3cff */
[----:B------:R-:W-:Y:S01]  /*4350*/  UMOV UR15, 0x10000000 ;  /* 0x10000000000f7882 */ /* 0x000fe20000000000 */
[----:B------:R-:W-:Y:S01]  /*4360*/  UMOV UR12, UR36 ;  /* 0x00000024000c7c82 */ /* 0x000fe20008000000 */
[----:B------:R-:W-:Y:S08]  /*4370*/  @P3 R2UR UR36, R27 ;  /* 0x000000001b2432ca */ /* 0x000ff000000e0000 */
[----:B-1----:R-:W-:Y:S01]  /*4380*/  @!P5 IADD3 R3, P0, PT, R32, 0x580, RZ ;  /* 0x000005802003d810 */ /* 0x002fe20007f1e0ff */
[----:B------:R-:W-:Y:S01]  /*4390*/  @!P5 IMAD.SHL.U32 R165, R165, 0x40, RZ ;  /* 0x00000040a5a5d824 */ /* 0x000fe200078e00ff */
[----:B------:R-:W-:Y:S01]  /*43a0*/  VOTEU.ALL UP1, P5 ;  /* 0x0000000000ff7886 */ /* 0x000fe20002820000 */
[----:B------:R-:W-:Y:S01]  /*43b0*/  @!P5 IMAD.SHL.U32 R167, R167, 0x80, RZ ;  /* 0x00000080a7a7d824 */ /* 0x000fe200078e00ff */
[----:B------:R-:W-:Y:S01]  /*43c0*/  @!P5 R2UR UR8, R3 ;  /* 0x000000000308d2ca */ /* 0x000fe200000e0000 */
[----:B------:R-:W-:Y:S01]  /*43d0*/  @!P5 IMAD.X R0, RZ, RZ, R33, P0 ;  /* 0x000000ffff00d224 */ /* 0x000fe200000e0621 */
[----:B------:R-:W-:Y:S01]  /*43e0*/  @!P5 R2UR UR10, R165 ;  /* 0x00000000a50ad2ca */ /* 0x000fe200000e0000 */
[----:B------:R-:W-:Y:S01]  /*43f0*/  @!UP1 UIADD3 UR9, UPT, UPT, UR6, 0x60, URZ ;  /* 0x0000006006099890 */ /* 0x000fe2000fffe0ff */
[----:B------:R-:W-:Y:S01]  /*4400*/  @!P5 R2UR UR11, R167 ;  /* 0x00000000a70bd2ca */ /* 0x000fe200000e0000 */
[----:B------:R-:W-:Y:S01]  /*4410*/  IMAD.IADD R165, R8, 0x1, R164 ;  /* 0x0000000108a57824 */ /* 0x000fe200078e02a4 */
[----:B------:R-:W-:Y:S01]  /*4420*/  @!P5 R2UR UR7, R0 ;  /* 0x000000000007d2ca */ /* 0x000fe200000e0000 */
[----:B------:R-:W-:Y:S01]  /*4430*/  IMAD.IADD R167, R13, 0x1, R166 ;  /* 0x000000010da77824 */ /* 0x000fe200078e02a6 */
[C---:B------:R-:W-:Y:S04]  /*4440*/  ISETP.NE.AND P0, PT, R29.reuse, 0x2, PT ;  /* 0x000000021d00780c */ /* 0x040fe80003f05270 */
[----:B------:R-:W-:Y:S01]  /*4450*/  SEL R3, RZ, 0x1, P0 ;  /* 0x00000001ff037807 */ /* 0x000fe20000000000 */
[----:B------:R-:W-:Y:S01]  /*4460*/  IMAD.U32 R10, RZ, RZ, UR8 ;  /* 0x00000008ff0a7e24 */ /* 0x000fe2000f8e00ff */
[----:B------:R-:W-:Y:S01]  /*4470*/  @!UP1 UIADD3 UR8, UPT, UPT, UR6, 0x200, URZ ;  /* 0x0000020006089890 */ /* 0x000fe2000fffe0ff */
[----:B------:R-:W-:Y:S01]  /*4480*/  SEL R29, R29, RZ, P0 ;  /* 0x000000ff1d1d7207 */ /* 0x000fe20000000000 */
[----:B------:R-:W-:Y:S01]  /*4490*/  VOTEU.ALL UP1, P5 ;  /* 0x0000000000ff7886 */ /* 0x000fe20002820000 */
[----:B------:R-:W-:Y:S02]  /*44a0*/  LOP3.LUT R28, R28, R3, RZ, 0x3c, !PT ;  /* 0x000000031c1c7212 */ /* 0x000fe400078e3cff */
[----:B------:R-:W-:Y:S01]  /*44b0*/  IMAD.U32 R11, RZ, RZ, UR7 ;  /* 0x00000007ff0b7e24 */ /* 0x000fe2000f8e00ff */
[----:B------:R-:W-:Y:S04]  /*44c0*/  @!P5 R2UR UR16, R10 ;  /* 0x000000000a10d2ca */ /* 0x000fe800000e0000 */
[----:B------:R-:W-:Y:S11]  /*44d0*/  @!P5 R2UR UR17, R11 ;  /* 0x000000000b11d2ca */ /* 0x000ff600000e0000 */
[----:B------:R-:W-:Y:S02]  /*44e0*/  @!UPT UIADD3 URZ, UPT, UPT, URZ, URZ, URZ ;  /* 0x000000fffffff290 */ /* 0x000fe4000fffe0ff */
[----:B------:R3:W-:Y:S01]  /*44f0*/  @!UP1 UTMALDG.3D [UR8], [UR16], desc[UR14] ;  /* 0x00000e08100095b4 */ /* 0x0007e20008011000 */
[----:B------:R3:W-:Y:S01]  /*4500*/  @!P5 SYNCS.ARRIVE.TRANS64.RED.A0TR RZ, [UR6+0x60], R25 ;  /* 0x00006019ffffd9a7 */ /* 0x0007e20008300406 */
[----:B------:R-:W-:Y:S01]  /*4510*/  UPLOP3.LUT UP1, UPT, UPT, UPT, UPT, 0x80, 0x8 ;  /* 0x000000000008789c */ /* 0x000fe20003f2f070 */
[----:B------:R-:W-:Y:S01]  /*4520*/  SYNCS.ARRIVE.TRANS64.RED.A1T0 RZ, [UR37], RZ ;  /* 0x000000ffffff79a7 */ /* 0x000fe20008100425 */
[----:B------:R-:W-:Y:S09]  /*4530*/  @P3 BRA `(.L_x_77) ;  /* 0xfffffff400b43947 */ /* 0x000ff2000383ffff */
[----:B------:R-:W-:Y:S07]  /*4540*/  MOV R0, UR6 ;  /* 0x0000000600007c02 */ /* 0x000fee0008000f00 */
.L_x_78:
[----:B-1----:R-:W-:-:S04]  /*4550*/  SHF.L.U32 R3, R30, 0x1f, RZ ;  /* 0x0000001f1e037819 */ /* 0x002fc800000006ff */
[----:B------:R1:W2:Y:S03]  /*4560*/  SYNCS.PHASECHK.TRANS64.TRYWAIT P0, [R0+URZ+0x68], R3 ;  /* 0x00006803000075a7 */ /* 0x0002a600080011ff */
[----:B--2---:R-:W-:Y:S05]  /*4570*/  @!P0 NANOSLEEP.SYNCS 0x989680 ;  /* 0x009896800000895d */ /* 0x004fea0003900000 */
[----:B------:R-:W2:Y:S02]  /*4580*/  @!P0 SYNCS.PHASECHK.TRANS64 P0, [R0+URZ+0x68], R3 ;  /* 0x00006803000085a7 */ /* 0x000ea400080010ff */
[----:B--23--:R-:W-:Y:S05]  /*4590*/  @P0 EXIT ;  /* 0x000000000000094d */ /* 0x00cfea0003800000 */
[----:B------:R-:W-:Y:S05]  /*45a0*/  BRA `(.L_x_78) ;  /* 0xfffffffc00e87947 */ /* 0x000fea000383ffff */
.L_x_69:
[----:B------:R-:W-:-:S06]  /*45b0*/  UISETP.GE.AND UP1, UPT, UR8, 0x4, UPT ;  /* 0x000000040800788c */ /* 0x000fcc000bf26270 */
[----:B------:R-:W-:-:S13]  /*45c0*/  PLOP3.LUT P0, PT, PT, PT, UP1, 0x80, 0x8 ;  /* 0x000000000008781c */ /* 0x000fda0003f0f018 */
[----:B------:R-:W-:Y:S05]  /*45d0*/  @!P0 EXIT ;  /* 0x000000000000894d */ /* 0x000fea0003800000 */
[----:B------:R-:W-:Y:S01]  /*45e0*/  BAR.SYNC.DEFER_BLOCKING 0x6, 0xa0 ;  /* 0x0182800000007b1d */ /* 0x000fe20000010000 */
[C---:B------:R-:W-:Y:S01]  /*45f0*/  IMAD.SHL.U32 R180, R176.reuse, 0x40, RZ ;  /* 0x00000040b0b47824 */ /* 0x040fe200078e00ff */
[C---:B------:R-:W-:Y:S01]  /*4600*/  R2P PR, R176.reuse, 0x6 ;  /* 0x00000006b0007804 */ /* 0x040fe20000000000 */
[C---:B------:R-:W-:Y:S01]  /*4610*/  IMAD.SHL.U32 R2, R176.reuse, 0x8, RZ ;  /* 0x00000008b0027824 */ /* 0x040fe200078e00ff */
[----:B------:R-:W-:Y:S01]  /*4620*/  SHF.L.U32 R79, R176, 0x10, RZ ;  /* 0x00000010b04f7819 */ /* 0x000fe200000006ff */
[----:B------:R-:W-:Y:S01]  /*4630*/  IMAD.MOV.U32 R179, RZ, RZ, 0x10 ;  /* 0x00000010ffb37424 */ /* 0x000fe200078e00ff */
[----:B------:R-:W-:Y:S01]  /*4640*/  UMOV UR43, 0x400 ;  /* 0x00000400002b7882 */ /* 0x000fe20000000000 */
[----:B------:R-:W-:Y:S01]  /*4650*/  LOP3.LUT R3, R180, 0x180, RZ, 0xc0, !PT ;  /* 0x00000180b4037812 */ /* 0x000fe200078ec0ff */
[----:B------:R-:W-:Y:S01]  /*4660*/  ULEA UR43, UR37, UR43, 0x18 ;  /* 0x0000002b252b7291 */ /* 0x000fe2000f8ec0ff */
[----:B------:R-:W1:Y:S01]  /*4670*/  LDC R171, c[0x0][0x370] ;  /* 0x0000dc00ffab7b82 */ /* 0x000e620000000800 */
[----:B------:R-:W-:Y:S01]  /*4680*/  SEL R179, R179, 0xfffffff0, !P1 ;  /* 0xfffffff0b3b37807 */ /* 0x000fe20004800000 */
[----:B------:R-:W-:Y:S01]  /*4690*/  HFMA2 R183, -RZ, RZ, 0, 0 ;  /* 0x00000000ffb77431 */ /* 0x000fe200000001ff */
[----:B------:R-:W-:Y:S01]  /*46a0*/  LOP3.LUT R3, R3, 0x30, R2, 0xf8, !PT ;  /* 0x0000003003037812 */ /* 0x000fe200078ef802 */
[----:B------:R-:W-:Y:S01]  /*46b0*/  UIADD3 UR4, UPT, UPT, UR43, 0x2200, URZ ;  /* 0x000022002b047890 */ /* 0x000fe2000fffe0ff */
[----:B------:R-:W-:Y:S01]  /*46c0*/  LOP3.LUT R79, R79, 0x600000, RZ, 0xc0, !PT ;  /* 0x006000004f4f7812 */ /* 0x000fe200078ec0ff */
[----:B------:R-:W-:Y:S01]  /*46d0*/  IMAD.MOV.U32 R76, RZ, RZ, RZ ;  /* 0x000000ffff4c7224 */ /* 0x000fe200078e00ff */
[----:B------:R-:W-:Y:S01]  /*46e0*/  LOP3.LUT R180, R3, 0x1e40, R180, 0xf8, !PT ;  /* 0x00001e4003b47812 */ /* 0x000fe200078ef8b4 */
[----:B------:R-:W2:Y:S01]  /*46f0*/  LDC R74, c[0x0][0xb0c] ;  /* 0x0002c300ff4a7b82 */ /* 0x000ea20000000800 */
[----:B------:R-:W-:Y:S01]  /*4700*/  IMAD.MOV.U32 R3, RZ, RZ, 0x20 ;  /* 0x00000020ff037424 */ /* 0x000fe200078e00ff */
[----:B------:R-:W-:Y:S01]  /*4710*/  CS2R R184, SRZ ;  /* 0x0000000000b87805 */ /* 0x000fe2000001ff00 */
[----:B------:R-:W-:Y:S01]  /*4720*/  IMAD.MOV.U32 R188, RZ, RZ, RZ ;  /* 0x000000ffffbc7224 */ /* 0x000fe200078e00ff */
[----:B------:R-:W4:Y:S01]  /*4730*/  LDCU.64 UR46, c[0x0][0x348] ;  /* 0x00006900ff2e77ac */ /* 0x000f220008000a00 */
[----:B------:R-:W-:Y:S01]  /*4740*/  VIADD R2, R180, UR43 ;  /* 0x0000002bb4027c36 */ /* 0x000fe20008000000 */
[----:B------:R-:W-:Y:S01]  /*4750*/  SEL R3, R3, 0xffffffe0, !P2 ;  /* 0xffffffe003037807 */ /* 0x000fe20005000000 */
[----:B------:R-:W3:Y:S01]  /*4760*/  LDS R0, [UR43+0x130] ;  /* 0x0001302bff007984 */ /* 0x000ee20008000800 */
[----:B------:R-:W1:Y:S01]  /*4770*/  LDC R169, c[0x0][0xb20] ;  /* 0x0002c800ffa97b82 */ /* 0x000e620000000800 */
[----:B------:R-:W-:Y:S01]  /*4780*/  IMAD.U32 R186, RZ, RZ, UR4 ;  /* 0x00000004ffba7e24 */ /* 0x000fe2000f8e00ff */
[----:B------:R-:W-:Y:S01]  /*4790*/  SHF.R.U32.HI R4, RZ, 0x4, R3 ;  /* 0x00000004ff047819 */ /* 0x000fe20000011603 */
[--C-:B------:R-:W-:Y:S01]  /*47a0*/  IMAD.IADD R178, R3, 0x1, R2.reuse ;  /* 0x0000000103b27824 */ /* 0x100fe200078e0202 */
[----:B------:R-:W1:Y:S02]  /*47b0*/  LDCU.64 UR38, c[0x0][0x888] ;  /* 0x00011100ff2677ac */ /* 0x000e640008000a00 */
[C---:B------:R-:W-:Y:S01]  /*47c0*/  LEA.HI R177, R179.reuse, R4, RZ, 0x1c ;  /* 0x00000004b3b17211 */ /* 0x040fe200078fe0ff */
[----:B------:R-:W-:Y:S01]  /*47d0*/  IMAD.IADD R179, R179, 0x1, R2 ;  /* 0x00000001b3b37824 */ /* 0x000fe200078e0202 */
[----:B------:R-:W1:Y:S01]  /*47e0*/  LDC R73, c[0x0][0xb30] ;  /* 0x0002cc00ff497b82 */ /* 0x000e620000000800 */
[----:B------:R-:W-:Y:S01]  /*47f0*/  UIADD3 UR42, UPT, UPT, UR43, 0x200, URZ ;  /* 0x000002002b2a7890 */ /* 0x000fe2000fffe0ff */
[----:B------:R-:W-:-:S06]  /*4800*/  LEA R177, R177, R2, 0x4 ;  /* 0x00000002b1b17211 */ /* 0x000fcc00078e20ff */
[----:B------:R-:W1:Y:S08]  /*4810*/  LDC.64 R158, c[0x0][0xb10] ;  /* 0x0002c400ff9e7b82 */ /* 0x000e700000000a00 */
[----:B------:R-:W1:Y:S08]  /*4820*/  LDC.64 R70, c[0x0][0xb18] ;  /* 0x0002c600ff467b82 */ /* 0x000e700000000a00 */
[----:B------:R-:W1:Y:S01]  /*4830*/  LDC.64 R154, c[0x0][0x888] ;  /* 0x00022200ff9a7b82 */ /* 0x000e620000000a00 */
[----:B---3--:R-:W-:-:S07]  /*4840*/  IMAD.IADD R79, R0, 0x1, R79 ;  /* 0x00000001004f7824 */ /* 0x008fce00078e024f */
[----:B------:R-:W3:Y:S08]  /*4850*/  LDC.64 R68, c[0x0][0xb28] ;  /* 0x0002ca00ff447b82 */ /* 0x000ef00000000a00 */
[----:B------:R-:W1:Y:S08]  /*4860*/  LDC.64 R156, c[0x0][0x890] ;  /* 0x00022400ff9c7b82 */ /* 0x000e700000000a00 */
[----:B------:R-:W1:Y:S08]  /*4870*/  LDC.64 R152, c[0x0][0x8b0] ;  /* 0x00022c00ff987b82 */ /* 0x000e700000000a00 */
[----:B------:R-:W1:Y:S08]  /*4880*/  LDC.64 R146, c[0x0][0x8a8] ;  /* 0x00022a00ff927b82 */ /* 0x000e700000000a00 */
[----:B--2-4-:R-:W1:Y:S02]  /*4890*/  LDC R170, c[0x0][0x374] ;  /* 0x0000dd00ffaa7b82 */ /* 0x014e640000000800 */
.L_x_96:
[----:B------:R-:W-:Y:S02]  /*48a0*/  LEA R0, R188, UR43, 0x3 ;  /* 0x0000002bbc007c11 */ /* 0x000fe4000f8e18ff */
[----:B------:R-:W-:Y:S02]  /*48b0*/  SHF.L.U32 R3, R184, 0x1f, RZ ;  /* 0x0000001fb8037819 */ /* 0x000fe400000006ff */
[----:B------:R-:W-:Y:S02]  /*48c0*/  LEA R16, R188, UR43, 0x4 ;  /* 0x0000002bbc107c11 */ /* 0x000fe4000f8e20ff */
[----:B--2---:R-:W2:Y:S02]  /*48d0*/  SYNCS.PHASECHK.TRANS64.TRYWAIT P0, [R0+URZ+0x80], R3 ;  /* 0x00008003000075a7 */ /* 0x004ea400080011ff */
[----:B-12---:R-:W-:Y:S05]  /*48e0*/  @!P0 BRA `(.L_x_79) ;  /* 0x0000002800cc8947 */ /* 0x006fea0003800000 */
.L_x_132:
[----:B------:R-:W4:Y:S01]  /*48f0*/  LDC.64 R12, c[0x0][0xb10] ;  /* 0x0002c400ff0c7b82 */ /* 0x000f220000000a00 */
[----:B------:R-:W3:Y:S01]  /*4900*/  LDS.128 R16, [R16+0x110] ;  /* 0x0001100010107984 */ /* 0x000ee20000000c00 */
[----:B-1----:R-:W-:Y:S01]  /*4910*/  ISETP.NE.AND P1, PT, R73, 0x1, PT ;  /* 0x000000014900780c */ /* 0x002fe20003f25270 */
[----:B--2---:R-:W-:Y:S01]  /*4920*/  VIADD R0, R0, 0x90 ;  /* 0x0000009000007836 */ /* 0x004fe20000000000 */
[----:B------:R-:W-:Y:S04]  /*4930*/  ISETP.GE.AND P0, PT, R72, 0x1, PT ;  /* 0x000000014800780c */ /* 0x000fe80003f06270 */
[----:B------:R-:W1:Y:S01]  /*4940*/  LDC.64 R10, c[0x0][0xb18] ;  /* 0x0002c600ff0a7b82 */ /* 0x000e620000000a00 */
[----:B------:R-:W-:Y:S01]  /*4950*/  PRMT R0, RZ, 0x654, R0 ;  /* 0x00000654ff007816 */ /* 0x000fe20000000000 */
[----:B------:R-:W-:Y:S01]  /*4960*/  @!PT LDS RZ, [RZ] ;  /* 0x00000000fffff984 */ /* 0x000fe20000000800 */
[----:B------:R-:W-:Y:S01]  /*4970*/  @!PT LDS RZ, [RZ] ;  /* 0x00000000fffff984 */ /* 0x000fe20000000800 */
[----:B------:R-:W-:Y:S01]  /*4980*/  @!PT LDS RZ, [RZ] ;  /* 0x00000000fffff984 */ /* 0x000fe20000000800 */
[----:B------:R-:W-:Y:S01]  /*4990*/  @!PT LDS RZ, [RZ] ;  /* 0x00000000fffff984 */ /* 0x000fe20000000800 */
[----:B------:R2:W-:Y:S06]  /*49a0*/  MEMBAR.ALL.CTA ;  /* 0x0000000000007992 */ /* 0x0005ec0000008000 */
[----:B--2---:R-:W2:Y:S01]  /*49b0*/  FENCE.VIEW.ASYNC.S ;  /* 0x00000000000073c6 */ /* 0x004ea20000000000 */
[----:B------:R-:W1:Y:S08]  /*49c0*/  @!P1 LDC R14, c[0x0][0xb20] ;  /* 0x0002c800ff0e9b82 */ /* 0x000e700000000800 */
[----:B------:R-:W1:Y:S01]  /*49d0*/  @!P1 LDC R9, c[0x0][0xb0c] ;  /* 0x0002c300ff099b82 */ /* 0x000e620000000800 */
[----:B--2---:R2:W-:Y:S01]  /*49e0*/  SYNCS.ARRIVE.TRANS64.RED.A1T0 RZ, [R0+URZ], RZ ;  /* 0x000000ff00ff79a7 */ /* 0x0045e200081004ff */
[----:B---3--:R-:W-:Y:S04]  /*49f0*/  LOP3.LUT P4, RZ, R18, 0x1, RZ, 0xc0, !PT ;  /* 0x0000000112ff7812 */ /* 0x008fe8000788c0ff */
[----:B------:R-:W-:Y:S09]  /*4a00*/  P2R R187, PR, RZ, 0x10 ;  /* 0x00000010ffbb7803 */ /* 0x000ff20000000000 */
[----:B------:R-:W-:Y:S02]  /*4a10*/  @P4 MOV R77, R16 ;  /* 0x00000010004d4202 */ /* 0x000fe40000000f00 */
[----:B------:R-:W-:Y:S01]  /*4a20*/  @P4 LOP3.LUT R75, R17, 0xffff, RZ, 0xc0, !PT ;  /* 0x0000ffff114b4812 */ /* 0x000fe200078ec0ff */
[----:B--2-4-:R-:W-:Y:S06]  /*4a30*/  @!P0 BRA `(.L_x_80) ;  /* 0x0000000000a48947 */ /* 0x014fec0003800000 */
[----:B------:R-:W-:Y:S01]  /*4a40*/  IMAD.HI.U32 R22, R170, R71, RZ ;  /* 0x00000047aa167227 */ /* 0x000fe200078e00ff */
[----:B------:R-:W-:Y:S02]  /*4a50*/  ISETP.NE.AND P0, PT, R70, 0x1, PT ;  /* 0x000000014600780c */ /* 0x000fe40003f05270 */
[----:B------:R-:W-:Y:S01]  /*4a60*/  ISETP.NE.AND P2, PT, R72, 0x1, PT ;  /* 0x000000014800780c */ /* 0x000fe20003f45270 */
[-C--:B------:R-:W-:Y:S01]  /*4a70*/  IMAD.HI.U32 R20, R171, R158.reuse, RZ ;  /* 0x0000009eab147227 */ /* 0x080fe200078e00ff */
[----:B------:R-:W-:Y:S02]  /*4a80*/  SHF.R.U32.HI R21, RZ, R169, R22 ;  /* 0x000000a9ff157219 */ /* 0x000fe40000011616 */
[----:B------:R-:W-:Y:S01]  /*4a90*/  ISETP.NE.AND P3, PT, R74, 0x1, PT ;  /* 0x000000014a00780c */ /* 0x000fe20003f65270 */
[----:B------:R-:W-:Y:S01]  /*4aa0*/  IMAD.HI.U32 R26, R75, R71, RZ ;  /* 0x000000474b1a7227 */ /* 0x000fe200078e00ff */
[----:B------:R-:W-:Y:S02]  /*4ab0*/  SHF.R.U32.HI R20, RZ, R159, R20 ;  /* 0x0000009fff147219 */ /* 0x000fe40000011614 */
[----:B------:R-:W-:Y:S01]  /*4ac0*/  SEL R3, R170, R21, !P0 ;  /* 0x00000015aa037207 */ /* 0x000fe20004000000 */
[----:B------:R-:W-:Y:S01]  /*4ad0*/  IMAD.HI.U32 R24, R77, R158, RZ ;  /* 0x0000009e4d187227 */ /* 0x000fe200078e00ff */
[----:B------:R-:W-:Y:S03]  /*4ae0*/  SEL R7, R171, R20, !P3 ;  /* 0x00000014ab077207 */ /* 0x000fe60005800000 */
[-C--:B------:R-:W-:Y:S01]  /*4af0*/  IMAD.HI.U32 R20, R3, R68.reuse, RZ ;  /* 0x0000004403147227 */ /* 0x080fe200078e00ff */
[----:B------:R-:W-:Y:S03]  /*4b00*/  SHF.R.U32.HI R24, RZ, R159, R24 ;  /* 0x0000009fff187219 */ /* 0x000fe60000011618 */
[----:B------:R-:W-:Y:S01]  /*4b10*/  IMAD.HI.U32 R22, R7, R68, RZ ;  /* 0x0000004407167227 */ /* 0x000fe200078e00ff */
[----:B------:R-:W-:Y:S02]  /*4b20*/  @P2 SHF.R.U32.HI R3, RZ, R69, R20 ;  /* 0x00000045ff032219 */ /* 0x000fe40000011614 */
[----:B------:R-:W-:Y:S02]  /*4b30*/  SHF.R.U32.HI R20, RZ, R169, R26 ;  /* 0x000000a9ff147219 */ /* 0x000fe4000001161a */
[----:B------:R-:W-:Y:S01]  /*4b40*/  @P2 SHF.R.U32.HI R7, RZ, R69, R22 ;  /* 0x00000045ff072219 */ /* 0x000fe20000011616 */
[C---:B------:R-:W-:Y:S01]  /*4b50*/  IMAD R2, R72.reuse, R3, RZ ;  /* 0x0000000348027224 */ /* 0x040fe200078e02ff */
[----:B------:R-:W-:Y:S02]  /*4b60*/  SEL R5, R75, R20, !P0 ;  /* 0x000000144b057207 */ /* 0x000fe40004000000 */
[----:B------:R-:W-:Y:S01]  /*4b70*/  SEL R3, R77, R24, !P3 ;  /* 0x000000184d037207 */ /* 0x000fe20005800000 */
[----:B------:R-:W-:Y:S01]  /*4b80*/  IMAD R4, R72, R7, RZ ;  /* 0x0000000748047224 */ /* 0x000fe200078e02ff */
[C---:B------:R-:W-:Y:S01]  /*4b90*/  ISETP.GE.AND P0, PT, R5.reuse, R2, PT ;  /* 0x000000020500720c */ /* 0x040fe20003f06270 */
[----:B------:R-:W-:Y:S03]  /*4ba0*/  IMAD.HI.U32 R6, R5, R68, RZ ;  /* 0x0000004405067227 */ /* 0x000fe600078e00ff */
[----:B------:R-:W-:Y:S01]  /*4bb0*/  ISETP.GE.OR P0, PT, R3, R4, P0 ;  /* 0x000000040300720c */ /* 0x000fe20000706670 */
[----:B------:R-:W-:Y:S01]  /*4bc0*/  IMAD.MOV R4, RZ, RZ, -R3 ;  /* 0x000000ffff047224 */ /* 0x000fe200078e0a03 */
[-C--:B------:R-:W-:Y:S03]  /*4bd0*/  SHF.R.U32.HI R6, RZ, R69.reuse, R6 ;  /* 0x00000045ff067219 */ /* 0x080fe60000011606 */
[----:B------:R-:W-:Y:S01]  /*4be0*/  IMAD R77, R74, R4, R77 ;  /* 0x000000044a4d7224 */ /* 0x000fe200078e024d */
[----:B------:R-:W-:Y:S05]  /*4bf0*/  SEL R15, R5, R6, !P2 ;  /* 0x00000006050f7207 */ /* 0x000fea0005000000 */
[----:B------:R-:W-:Y:S02]  /*4c00*/  IMAD.MOV R6, RZ, RZ, -R15 ;  /* 0x000000ffff067224 */ /* 0x000fe400078e0a0f */
[C---:B------:R-:W-:Y:S04]  /*4c10*/  @!P0 IMAD.HI.U32 R2, R3.reuse, R68, RZ ;  /* 0x0000004403028227 */ /* 0x040fe800078e00ff */
[----:B------:R-:W-:Y:S01]  /*4c20*/  IMAD R6, R72, R6, R5 ;  /* 0x0000000648067224 */ /* 0x000fe200078e0205 */
[----:B------:R-:W-:Y:S04]  /*4c30*/  @!P0 SHF.R.U32.HI R2, RZ, R69, R2 ;  /* 0x00000045ff028219 */ /* 0x000fe80000011602 */
[----:B------:R-:W-:Y:S02]  /*4c40*/  @!P0 SEL R0, R3, R2, !P2 ;  /* 0x0000000203008207 */ /* 0x000fe40005000000 */
[----:B------:R-:W-:Y:S02]  /*4c50*/  IADD3 R2, PT, PT, -R5, RZ, RZ ;  /* 0x000000ff05027210 */ /* 0x000fe40007ffe1ff */
[----:B------:R-:W-:Y:S01]  /*4c60*/  @!P0 IADD3 R8, PT, PT, R15, -R0, RZ ;  /* 0x800000000f088210 */ /* 0x000fe20007ffe0ff */
[----:B------:R-:W-:Y:S02]  /*4c70*/  @!P0 IMAD R0, R7, R6, R0 ;  /* 0x0000000607008224 */ /* 0x000fe400078e0200 */
[----:B------:R-:W-:Y:S02]  /*4c80*/  IMAD R75, R70, R2, R75 ;  /* 0x00000002464b7224 */ /* 0x000fe400078e024b */
[----:B------:R-:W-:Y:S02]  /*4c90*/  @!P0 IMAD R5, R8, R72, R3 ;  /* 0x0000004808058224 */ /* 0x000fe400078e0203 */
[----:B------:R-:W-:Y:S04]  /*4ca0*/  @!P0 IMAD.MOV.U32 R3, RZ, RZ, R0 ;  /* 0x000000ffff038224 */ /* 0x000fe800078e0000 */
[----:B------:R-:W-:Y:S02]  /*4cb0*/  IMAD R77, R3, R74, R77 ;  /* 0x0000004a034d7224 */ /* 0x000fe400078e024d */
[----:B------:R-:W-:Y:S07]  /*4cc0*/  IMAD R75, R5, R70, R75 ;  /* 0x00000046054b7224 */ /* 0x000fee00078e024b */
.L_x_80:
[----:B------:R-:W-:Y:S01]  /*4cd0*/  @!P1 IMAD.HI.U32 R0, R77, R12, RZ ;  /* 0x0000000c4d009227 */ /* 0x000fe200078e00ff */
[----:B-1----:R-:W-:Y:S01]  /*4ce0*/  @!P1 ISETP.NE.AND P0, PT, R10, 0x1, PT ;  /* 0x000000010a00980c */ /* 0x002fe20003f05270 */
[----:B------:R-:W-:Y:S01]  /*4cf0*/  ULOP3.LUT UP0, URZ, UR42, 0x1b0, URZ, 0xc0, !UPT ;  /* 0x000001b02aff7892 */ /* 0x000fe2000f80c0ff */
[----:B------:R-:W-:Y:S01]  /*4d00*/  @!P1 ISETP.NE.AND P2, PT, R9, 0x1, PT ;  /* 0x000000010900980c */ /* 0x000fe20003f45270 */
[----:B------:R-:W-:Y:S01]  /*4d10*/  @!P1 IMAD.HI.U32 R3, R75, R11, RZ ;  /* 0x0000000b4b039227 */ /* 0x000fe200078e00ff */
[----:B------:R-:W-:Y:S02]  /*4d20*/  @!P1 SHF.R.U32.HI R0, RZ, R13, R0 ;  /* 0x0000000dff009219 */ /* 0x000fe40000011600 */
[----:B------:R-:W-:Y:S01]  /*4d30*/  @P4 SHF.R.U32.HI R182, RZ, 0x10, R17 ;  /* 0x00000010ffb64819 */ /* 0x000fe20000011611 */
[----:B------:R-:W-:Y:S01]  /*4d40*/  VIADD R188, R188, 0x1 ;  /* 0x00000001bcbc7836 */ /* 0x000fe20000000000 */
[----:B------:R-:W-:Y:S02]  /*4d50*/  @!P1 SHF.R.U32.HI R2, RZ, R14, R3 ;  /* 0x0000000eff029219 */ /* 0x000fe40000011603 */
[----:B------:R-:W-:Y:S02]  /*4d60*/  @!P1 SEL R3, R77, R0, !P2 ;  /* 0x000000004d039207 */ /* 0x000fe40005000000 */
[----:B------:R-:W-:Y:S05]  /*4d70*/  @!P1 SEL R2, R75, R2, !P0 ;  /* 0x000000024b029207 */ /* 0x000fea0004000000 */
[----:B------:R-:W-:Y:S02]  /*4d80*/  @!P1 IMAD.IADD R0, R2, 0x1, -R3 ;  /* 0x0000000102009824 */ /* 0x000fe400078e0a03 */
[----:B------:R-:W-:Y:S02]  /*4d90*/  @!P1 IMAD.IADD R2, R3, 0x1, -R2 ;  /* 0x0000000103029824 */ /* 0x000fe400078e0a02 */
[----:B------:R-:W-:Y:S02]  /*4da0*/  @!P1 IMAD R77, R0, R9, R77 ;  /* 0x00000009004d9224 */ /* 0x000fe400078e024d */
[----:B------:R-:W-:Y:S01]  /*4db0*/  @!P1 IMAD R75, R2, R10, R75 ;  /* 0x0000000a024b9224 */ /* 0x000fe200078e024b */
[----:B------:R-:W-:Y:S06]  /*4dc0*/  BRA.U !UP0, `(.L_x_81) ;  /* 0x0000000108407547 */ /* 0x000fec000b800000 */
[----:B------:R-:W1:Y:S01]  /*4dd0*/  LDCU.64 UR8, c[0x4][0x80] ;  /* 0x01001000ff0877ac */ /* 0x000e620008000a00 */
[----:B------:R-:W-:Y:S01]  /*4de0*/  MOV R3, 0x0 ;  /* 0x0000000000037802 */ /* 0x000fe20000000f00 */
[----:B------:R-:W-:Y:S02]  /*4df0*/  HFMA2 R12, -RZ, RZ, 0, 5.9604644775390625e-08 ;  /* 0x00000001ff0c7431 */ /* 0x000fe400000001ff */
[----:B------:R-:W-:Y:S02]  /*4e00*/  IMAD.MOV.U32 R8, RZ, RZ, 0x70 ;  /* 0x00000070ff087424 */ /* 0x000fe400078e00ff */
[----:B------:R-:W-:Y:S01]  /*4e10*/  IMAD.MOV.U32 R13, RZ, RZ, RZ ;  /* 0x000000ffff0d7224 */ /* 0x000fe200078e00ff */
[----:B------:R-:W2:Y:S01]  /*4e20*/  LDCU.64 UR6, c[0x4][0x88] ;  /* 0x01001100ff0677ac */ /* 0x000ea20008000a00 */
[----:B------:R-:W3:Y:S01]  /*4e30*/  LDC.64 R2, c[0x4][R3] ;  /* 0x0100000003027b82 */ /* 0x000ee20000000a00 */
[----:B------:R-:W4:Y:S01]  /*4e40*/  LDCU.64 UR4, c[0x4][0x8] ;  /* 0x01000100ff0477ac */ /* 0x000f220008000a00 */
[----:B-1----:R-:W-:Y:S01]  /*4e50*/  MOV R5, UR9 ;  /* 0x0000000900057c02 */ /* 0x002fe20008000f00 */
[----:B------:R-:W-:Y:S01]  /*4e60*/  IMAD.U32 R4, RZ, RZ, UR8 ;  /* 0x00000008ff047e24 */ /* 0x000fe2000f8e00ff */
[----:B--2---:R-:W-:Y:S01]  /*4e70*/  MOV R7, UR7 ;  /* 0x0000000700077c02 */ /* 0x004fe20008000f00 */
[----:B------:R-:W-:Y:S01]  /*4e80*/  IMAD.U32 R6, RZ, RZ, UR6 ;  /* 0x00000006ff067e24 */ /* 0x000fe2000f8e00ff */
[----:B----4-:R-:W-:Y:S01]  /*4e90*/  MOV R11, UR5 ;  /* 0x00000005000b7c02 */ /* 0x010fe20008000f00 */
[----:B------:R-:W-:Y:S02]  /*4ea0*/  IMAD.U32 R10, RZ, RZ, UR4 ;  /* 0x00000004ff0a7e24 */ /* 0x000fe4000f8e00ff */
[----:B------:R-:W-:Y:S07]  /*4eb0*/  LEPC R20, `(.L_x_81) ;  /* 0x000000001014794e */ /* 0x000fee0000000000 */
[----:B---3-5:R-:W-:Y:S05]  /*4ec0*/  CALL.ABS.NOINC R2 ;  /* 0x0000000002007343 */ /* 0x028fea0003c00000 */
.L_x_81:
[----:B------:R-:W-:Y:S01]  /*4ed0*/  LOP3.LUT P0, RZ, R186, 0x1b0, RZ, 0xc0, !PT ;  /* 0x000001b0baff7812 */ /* 0x000fe2000780c0ff */
[----:B------:R-:W-:Y:S11]  /*4ee0*/  BSSY.RECONVERGENT B6, `(.L_x_82) ;  /* 0x0000013000067945 */ /* 0x000ff60003800200 */
[----:B------:R-:W-:Y:S01]  /*4ef0*/  @!UPT UIADD3 URZ, UPT, UPT, URZ, URZ, URZ ;  /* 0x000000fffffff290 */ /* 0x000fe2000fffe0ff */
[----:B------:R-:W-:Y:S05]  /*4f00*/  @!P0 BRA `(.L_x_83) ;  /* 0x0000000000408947 */ /* 0x000fea0003800000 */
        /* <DEDUP_REMOVED lines=16> */
.L_x_83:
[----:B------:R-:W-:Y:S05]  /*5010*/  BSYNC.RECONVERGENT B6 ;  /* 0x0000000000067941 */ /* 0x000fea0003800200 */
.L_x_82:
[----:B------:R-:W-:Y:S01]  /*5020*/  ISETP.NE.U32.AND P3, PT, R156, RZ, PT ;  /* 0x000000ff9c00720c */ /* 0x000fe20003f65070 */
[----:B------:R-:W-:Y:S01]  /*5030*/  UISETP.NE.AND UP1, UPT, UR44, URZ, UPT ;  /* 0x000000ff2c00728c */ /* 0x000fe2000bf25270 */
[----:B------:R-:W-:Y:S02]  /*5040*/  ISETP.NE.U32.AND P4, PT, R152, RZ, PT ;  /* 0x000000ff9800720c */ /* 0x000fe40003f85070 */
[----:B------:R-:W-:Y:S02]  /*5050*/  ISETP.NE.AND.EX P3, PT, R157, RZ, PT, P3 ;  /* 0x000000ff9d00720c */ /* 0x000fe40003f65330 */
[----:B------:R-:W-:Y:S02]  /*5060*/  PLOP3.LUT P1, PT, PT, PT, PT, 0x8, 0x80 ;  /* 0x000000000080781c */ /* 0x000fe40003f2e170 */
[----:B------:R-:W-:Y:S02]  /*5070*/  PLOP3.LUT P0, PT, PT, PT, UP1, 0x80, 0x8 ;  /* 0x000000000008781c */ /* 0x000fe40003f0f018 */
[----:B------:R-:W-:Y:S02]  /*5080*/  ISETP.NE.AND.EX P4, PT, R153, RZ, PT, P4 ;  /* 0x000000ff9900720c */ /* 0x000fe40003f85340 */
[----:B------:R-:W1:Y:S09]  /*5090*/  @UP1 LDCU.64 UR4, c[0x0][0x888] ;  /* 0x00011100ff0417ac */ /* 0x000e720008000a00 */
[----:B------:R-:W-:Y:S01]  /*50a0*/  @P0 PLOP3.LUT P1, PT, P3, PT, PT, 0x80, 0x8 ;  /* 0x000000000008081c */ /* 0x000fe20001f2f070 */
[----:B-1----:R-:W-:Y:S04]  /*50b0*/  @UP1 UISETP.NE.U32.AND UP0, UPT, UR4, URZ, UPT ;  /* 0x000000ff0400128c */ /* 0x002fe8000bf05070 */
[----:B------:R-:W-:Y:S04]  /*50c0*/  @UP1 UISETP.NE.AND.EX UP0, UPT, UR5, URZ, UPT, UP0 ;  /* 0x000000ff0500128c */ /* 0x000fe8000bf05300 */
[----:B------:R-:W-:Y:S01]  /*50d0*/  @UP1 USEL UR4, URZ, 0xffffffff, UP0 ;  /* 0xffffffffff041887 */ /* 0x000fe20008000000 */
[----:B------:R-:W-:Y:S11]  /*50e0*/  @!P3 BRA `(.L_x_84) ;  /* 0x00000000002cb947 */ /* 0x000ff60003800000 */
[----:B------:R-:W-:Y:S01]  /*50f0*/  ISETP.NE.U32.AND P2, PT, R154, RZ, PT ;  /* 0x000000ff9a00720c */ /* 0x000fe20003f45070 */
[----:B------:R-:W-:Y:S03]  /*5100*/  IMAD.MOV.U32 R168, RZ, RZ, 0x1 ;  /* 0x00000001ffa87424 */ /* 0x000fe600078e00ff */
[----:B------:R-:W-:Y:S11]  /*5110*/  ISETP.NE.AND.EX P2, PT, R155, RZ, PT, P2 ;  /* 0x000000ff9b00720c */ /* 0x000ff60003f45320 */
[----:B------:R-:W-:Y:S02]  /*5120*/  @!UPT UIADD3 URZ, UPT, UPT, URZ, URZ, URZ ;  /* 0x000000fffffff290 */ /* 0x000fe4000fffe0ff */
[----:B------:R-:W1:Y:S01]  /*5130*/  @P2 LDC.64 R2, c[0x0][0x888] ;  /* 0x00022200ff022b82 */ /* 0x000e620000000a00 */
[----:B------:R-:W-:Y:S04]  /*5140*/  @P2 IMAD R0, R156, UR36, RZ ;  /* 0x000000249c002c24 */ /* 0x000fe8000f8e02ff */
[----:B-1----:R-:W-:Y:S04]  /*5150*/  @P2 IMAD.WIDE R2, R0, 0x4, R2 ;  /* 0x0000000400022825 */ /* 0x002fe800078e0202 */
[----:B------:R-:W-:Y:S01]  /*5160*/  HFMA2 R0, -RZ, RZ, 0, 5.9604644775390625e-08 ;  /* 0x00000001ff007431 */ /* 0x000fe200000001ff */
[----:B-----5:R1:W5:Y:S04]  /*5170*/  @P2 LDG.E R80, desc[UR40][R2.64] ;  /* 0x0000002802502981 */ /* 0x020368000c1e1900 */
[----:B------:R-:W-:Y:S01]  /*5180*/  @!P2 PRMT R168, R0, 0x7610, R168 ;  /* 0x0000761000a8a816 */ /* 0x000fe200000000a8 */
[----:B-1----:R-:W2:Y:S06]  /*5190*/  @!P2 LDC R80, c[0x0][0x880] ;  /* 0x00022000ff50ab82 */ /* 0x002eac0000000800 */
.L_x_84:
[----:B------:R-:W-:Y:S05]  /*51a0*/  @!P4 BRA `(.L_x_85) ;  /* 0x000000000020c947 */ /* 0x000fea0003800000 */
[----:B------:R-:W-:Y:S04]  /*51b0*/  ISETP.NE.U32.AND P2, PT, R146, RZ, PT ;  /* 0x000000ff9200720c */ /* 0x000fe80003f45070 */
[----:B------:R-:W-:Y:S11]  /*51c0*/  ISETP.NE.AND.EX P2, PT, R147, RZ, PT, P2 ;  /* 0x000000ff9300720c */ /* 0x000ff60003f45320 */
[----:B------:R-:W-:Y:S02]  /*51d0*/  @!UPT UIADD3 URZ, UPT, UPT, URZ, URZ, URZ ;  /* 0x000000fffffff290 */ /* 0x000fe4000fffe0ff */
[----:B------:R-:W1:Y:S01]  /*51e0*/  @P2 LDC.64 R2, c[0x0][0x8a8] ;  /* 0x00022a00ff022b82 */ /* 0x000e620000000a00 */
[----:B------:R-:W-:Y:S04]  /*51f0*/  @P2 IMAD R0, R152, UR36, RZ ;  /* 0x0000002498002c24 */ /* 0x000fe8000f8e02ff */
[----:B-1----:R-:W-:Y:S05]  /*5200*/  @P2 IMAD.WIDE R2, R0, 0x4, R2 ;  /* 0x0000000400022825 */ /* 0x002fea00078e0202 */
[----:B-----5:R1:W5:Y:S02]  /*5210*/  @P2 LDG.E R78, desc[UR40][R2.64] ;  /* 0x00000028024e2981 */ /* 0x020364000c1e1900 */
[----:B-1----:R-:W3:Y:S02]  /*5220*/  @!P2 LDC R78, c[0x0][0x8a0] ;  /* 0x00022800ff4eab82 */ /* 0x002ee40000000800 */
.L_x_85:
[----:B--2--5:R-:W-:Y:S01]  /*5230*/  @P0 ISETP.NE.AND P4, PT, R80, RZ, PT ;  /* 0x000000ff5000020c */ /* 0x024fe20003f85270 */
[----:B------:R-:W-:Y:S01]  /*5240*/  IMAD.U32 R0, RZ, RZ, UR4 ;  /* 0x00000004ff007e24 */ /* 0x000fe2000f8e00ff */
[----:B------:R-:W-:Y:S01]  /*5250*/  @P0 LOP3.LUT P2, RZ, R168, 0xff, RZ, 0xc0, !PT ;  /* 0x000000ffa8ff0812 */ /* 0x000fe2000784c0ff */
[----:B------:R-:W-:Y:S01]  /*5260*/  BSSY B1, `(.L_x_86) ;  /* 0x000003d000017945 */ /* 0x000fe20003800000 */
[----:B------:R-:W-:Y:S01]  /*5270*/  @P0 SEL R3, RZ, 0xffffffff, P4 ;  /* 0xffffffffff030807 */ /* 0x000fe20002000000 */
[C---:B------:R-:W-:Y:S01]  /*5280*/  IMAD R64, R76.reuse, 0x40, R79 ;  /* 0x000000404c407824 */ /* 0x040fe200078e024f */
[----:B------:R-:W-:Y:S02]  /*5290*/  LEA R148, R76, UR43, 0x3 ;  /* 0x0000002b4c947c11 */ /* 0x000fe4000f8e18ff */
[----:B------:R-:W-:Y:S02]  /*52a0*/  CS2R R102, SRZ ;  /* 0x0000000000667805 */ /* 0x000fe4000001ff00 */
[----:B------:R-:W-:Y:S02]  /*52b0*/  @P1 SEL R3, R0, R3, !P2 ;  /* 0x0000000300031207 */ /* 0x000fe40005000000 */
[----:B------:R-:W-:Y:S02]  /*52c0*/  CS2R R100, SRZ ;  /* 0x0000000000647805 */ /* 0x000fe4000001ff00 */
[----:B------:R-:W-:Y:S02]  /*52d0*/  SHF.L.U32 R5, R185, 0x1f, RZ ;  /* 0x0000001fb9057819 */ /* 0x000fe400000006ff */
[----:B------:R-:W-:Y:S02]  /*52e0*/  CS2R R98, SRZ ;  /* 0x0000000000627805 */ /* 0x000fe4000001ff00 */
[----:B------:R-:W-:Y:S02]  /*52f0*/  @P0 LOP3.LUT R3, R3, 0x1, RZ, 0xc0, !PT ;  /* 0x0000000103030812 */ /* 0x000fe400078ec0ff */
[----:B------:R-:W-:Y:S02]  /*5300*/  CS2R R96, SRZ ;  /* 0x0000000000607805 */ /* 0x000fe4000001ff00 */
[----:B------:R-:W-:Y:S02]  /*5310*/  PLOP3.LUT P5, PT, PT, PT, PT, 0x8, 0x80 ;  /* 0x000000000080781c */ /* 0x000fe40003fae170 */
[----:B------:R-:W-:Y:S02]  /*5320*/  CS2R R94, SRZ ;  /* 0x00000000005e7805 */ /* 0x000fe4000001ff00 */
[----:B------:R-:W-:Y:S02]  /*5330*/  ISETP.NE.U32.OR P1, PT, R3, 0x1, !P0 ;  /* 0x000000010300780c */ /* 0x000fe40004725470 */
[----:B------:R-:W-:Y:S02]  /*5340*/  CS2R R92, SRZ ;  /* 0x00000000005c7805 */ /* 0x000fe4000001ff00 */
[----:B------:R-:W-:Y:S02]  /*5350*/  CS2R R90, SRZ ;  /* 0x00000000005a7805 */ /* 0x000fe4000001ff00 */
[----:B------:R-:W-:Y:S07]  /*5360*/  CS2R R88, SRZ ;  /* 0x0000000000587805 */ /* 0x000fee000001ff00 */
[----:B------:R-:W-:Y:S04]  /*5370*/  @P1 SHF.L.U32 R2, R183, 0x1f, RZ ;  /* 0x0000001fb7021819 */ /* 0x000fe800000006ff */
[----:B------:R-:W1:Y:S01]  /*5380*/  @P1 SYNCS.PHASECHK.TRANS64.TRYWAIT P0, [UR43+0x60], R2 ;  /* 0x00006002ff0015a7 */ /* 0x000e62000800112b */
[----:B------:R2:W4:Y:S01]  /*5390*/  SYNCS.PHASECHK.TRANS64.TRYWAIT P4, [R148+URZ+0xa0], R5 ;  /* 0x0000a005940075a7 */ /* 0x00052200080811ff */
[----:B-1----:R-:W-:Y:S01]  /*53a0*/  @P1 PLOP3.LUT P5, PT, P0, PT, PT, 0x8, 0x80 ;  /* 0x000000000080181c */ /* 0x002fe200007ae170 */
[----:B------:R-:W-:Y:S01]  /*53b0*/  @!UPT UIADD3 URZ, UPT, UPT, URZ, URZ, URZ ;  /* 0x000000fffffff290 */ /* 0x000fe2000fffe0ff */
[----:B--2-4-:R-:W-:Y:S11]  /*53c0*/  @!P1 BRA `(.L_x_87) ;  /* 0x0000000000989947 */ /* 0x014ff60003800000 */
[----:B------:R-:W-:Y:S01]  /*53d0*/  ISETP.NE.U32.AND P0, PT, RZ, UR38, PT ;  /* 0x00000026ff007c0c */ /* 0x000fe2000bf05070 */
[----:B------:R-:W-:Y:S01]  /*53e0*/  BSSY B0, `(.L_x_88) ;  /* 0x0000016000007945 */ /* 0x000fe20003800000 */
[----:B------:R-:W-:Y:S02]  /*53f0*/  ISETP.NE.AND P2, PT, R80, RZ, PT ;  /* 0x000000ff5000720c */ /* 0x000fe40003f45270 */
[----:B------:R-:W-:Y:S02]  /*5400*/  CS2R R90, SRZ ;  /* 0x00000000005a7805 */ /* 0x000fe4000001ff00 */
[----:B------:R-:W-:Y:S02]  /*5410*/  ISETP.NE.AND.EX P0, PT, RZ, UR39, PT, P0 ;  /* 0x00000027ff007c0c */ /* 0x000fe4000bf05300 */
[----:B------:R-:W-:Y:S02]  /*5420*/  CS2R R88, SRZ ;  /* 0x0000000000587805 */ /* 0x000fe4000001ff00 */
[----:B------:R-:W-:Y:S02]  /*5430*/  LOP3.LUT P1, RZ, R168, 0xff, RZ, 0xc0, !PT ;  /* 0x000000ffa8ff7812 */ /* 0x000fe4000782c0ff */
[----:B------:R-:W-:Y:S02]  /*5440*/  CS2R R94, SRZ ;  /* 0x00000000005e7805 */ /* 0x000fe4000001ff00 */
[----:B------:R-:W-:Y:S02]  /*5450*/  SEL R0, RZ, 0xffffffff, P2 ;  /* 0xffffffffff007807 */ /* 0x000fe40001000000 */
[----:B------:R-:W-:Y:S02]  /*5460*/  CS2R R92, SRZ ;  /* 0x00000000005c7805 */ /* 0x000fe4000001ff00 */
[----:B------:R-:W-:Y:S02]  /*5470*/  SEL R3, RZ, 0xffffffff, P0 ;  /* 0xffffffffff037807 */ /* 0x000fe40000000000 */
[----:B------:R-:W-:Y:S02]  /*5480*/  CS2R R98, SRZ ;  /* 0x0000000000627805 */ /* 0x000fe4000001ff00 */
[----:B------:R-:W-:Y:S02]  /*5490*/  CS2R R96, SRZ ;  /* 0x0000000000607805 */ /* 0x000fe4000001ff00 */
[----:B------:R-:W-:Y:S02]  /*54a0*/  CS2R R102, SRZ ;  /* 0x0000000000667805 */ /* 0x000fe4000001ff00 */
[----:B------:R-:W-:Y:S02]  /*54b0*/  @P3 SEL R0, R3, R0, !P1 ;  /* 0x0000000003003207 */ /* 0x000fe40004800000 */
[----:B------:R-:W-:Y:S02]  /*54c0*/  CS2R R100, SRZ ;  /* 0x0000000000647805 */ /* 0x000fe4000001ff00 */
[----:B------:R-:W-:Y:S04]  /*54d0*/  LOP3.LUT R0, R0, 0x1, RZ, 0xc0, !PT ;  /* 0x0000000100007812 */ /* 0x000fe800078ec0ff */
[----:B------:R-:W-:Y:S01]  /*54e0*/  ISETP.NE.U32.AND P0, PT, R0, 0x1, PT ;  /* 0x000000010000780c */ /* 0x000fe20003f05070 */
[----:B------:R-:W-:Y:S01]  /*54f0*/  @!UPT UIADD3 URZ, UPT, UPT, URZ, URZ, URZ ;  /* 0x000000fffffff290 */ /* 0x000fe2000fffe0ff */
[----:B------:R-:W-:Y:S11]  /*5500*/  @!P5 BRA `(.L_x_89) ;  /* 0x00000000000cd947 */ /* 0x000ff60003800000 */
[----:B------:R-:W-:Y:S04]  /*5510*/  SHF.L.U32 R3, R183, 0x1f, RZ ;  /* 0x0000001fb7037819 */ /* 0x000fe800000006ff */
[----:B------:R-:W1:Y:S02]  /*5520*/  SYNCS.PHASECHK.TRANS64.TRYWAIT P1, [UR43+0x60], R3 ;  /* 0x00006003ff0075a7 */ /* 0x000e64000802112b */
[----:B-1----:R-:W-:Y:S05]  /*5530*/  @!P1 BRA `(.L_x_90) ;  /* 0x0000001c00cc9947 */ /* 0x002fea0003800000 */
.L_x_89:
[----:B------:R-:W-:Y:S05]  /*5540*/  BSYNC B0 ;  /* 0x0000000000007941 */ /* 0x000fea0003800000 */
.L_x_88:
[----:B------:R2:W4:Y:S01]  /*5550*/  @P0 LDS.128 R88, [R180+UR43+0x200] ;  /* 0x0002002bb4580984 */ /* 0x0005220008000c00 */
[----:B------:R-:W-:Y:S01]  /*5560*/  UIADD3 UR4, UPT, UPT, UR43, 0x68, URZ ;  /* 0x000000682b047890 */ /* 0x000fe2000fffe0ff */
[----:B------:R-:W-:Y:S02]  /*5570*/  LOP3.LUT R183, R183, 0x1, RZ, 0x3c, !PT ;  /* 0x00000001b7b77812 */ /* 0x000fe400078e3cff */
[----:B------:R2:W1:Y:S01]  /*5580*/  @P0 LDS.128 R92, [R179+0x200] ;  /* 0x00020000b35c0984 */ /* 0x0004620000000c00 */
[----:B------:R-:W-:Y:S03]  /*5590*/  UPRMT UR4, UR37, 0x654, UR4 ;  /* 0x0000065425047896 */ /* 0x000fe60008000004 */
[----:B------:R2:W1:Y:S04]  /*55a0*/  @P0 LDS.128 R96, [R178+0x200] ;  /* 0x00020000b2600984 */ /* 0x0004680000000c00 */
[----:B------:R2:W1:Y:S01]  /*55b0*/  @P0 LDS.128 R100, [R177+0x200] ;  /* 0x00020000b1640984 */ /* 0x0004620000000c00 */
[----:B------:R-:W-:Y:S01]  /*55c0*/  @!PT LDS RZ, [RZ] ;  /* 0x00000000fffff984 */ /* 0x000fe20000000800 */
[----:B------:R-:W-:Y:S01]  /*55d0*/  @!PT LDS RZ, [RZ] ;  /* 0x00000000fffff984 */ /* 0x000fe20000000800 */
[----:B------:R-:W-:Y:S01]  /*55e0*/  @!PT LDS RZ, [RZ] ;  /* 0x00000000fffff984 */ /* 0x000fe20000000800 */
[----:B------:R-:W-:Y:S01]  /*55f0*/  @!PT LDS RZ, [RZ] ;  /* 0x00000000fffff984 */ /* 0x000fe20000000800 */
[----:B------:R5:W-:Y:S06]  /*5600*/  MEMBAR.ALL.CTA ;  /* 0x0000000000007992 */ /* 0x000bec0000008000 */
[----:B-----5:R-:W5:Y:S02]  /*5610*/  FENCE.VIEW.ASYNC.S ;  /* 0x00000000000073c6 */ /* 0x020f640000000000 */
[----:B-----5:R-:W-:Y:S01]  /*5620*/  SYNCS.ARRIVE.TRANS64.RED.A1T0 RZ, [UR4], RZ ;  /* 0x000000ffffff79a7 */ /* 0x020fe20008100404 */
.L_x_87:
[----:B------:R-:W-:Y:S05]  /*5630*/  BSYNC B1 ;  /* 0x0000000000017941 */ /* 0x000fea0003800000 */
.L_x_86:
[----:B-1----:R-:W-:Y:S04]  /*5640*/  SHF.R.U32.HI R0, RZ, 0x15, R64 ;  /* 0x00000015ff007819 */ /* 0x002fe80000011640 */
[----:B------:R-:W-:Y:S01]  /*5650*/  LOP3.LUT P0, RZ, R0, 0x3, R181, 0x48, !PT ;  /* 0x0000000300ff7812 */ /* 0x000fe200078048b5 */
[----:B------:R-:W-:Y:S01]  /*5660*/  @!UPT UIADD3 URZ, UPT, UPT, URZ, URZ, URZ ;  /* 0x000000fffffff290 */ /* 0x000fe2000fffe0ff */
[----:B------:R-:W-:Y:S11]  /*5670*/  @P4 BRA `(.L_x_91) ;  /* 0x0000000000084947 */ /* 0x000ff60003800000 */
[----:B------:R-:W1:Y:S02]  /*5680*/  SYNCS.PHASECHK.TRANS64.TRYWAIT P1, [R148+URZ+0xa0], R5 ;  /* 0x0000a005940075a7 */ /* 0x000e6400080211ff */
[----:B-1----:R-:W-:Y:S05]  /*5690*/  @!P1 BRA `(.L_x_92) ;  /* 0x0000001c008c9947 */ /* 0x002fea0003800000 */
.L_x_91:
[----:B------:R-:W-:Y:S05]  /*56a0*/  @!P0 BRA `(.L_x_93) ;  /* 0x0000000000408947 */ /* 0x000fea0003800000 */
[----:B------:R-:W1:Y:S01]  /*56b0*/  LDCU.64 UR8, c[0x4][0x70] ;  /* 0x01000e00ff0877ac */ /* 0x000e620008000a00 */
[----:B------:R-:W-:Y:S01]  /*56c0*/  MOV R3, 0x0 ;  /* 0x0000000000037802 */ /* 0x000fe20000000f00 */
[----:B------:R-:W-:Y:S02]  /*56d0*/  HFMA2 R12, -RZ, RZ, 0, 5.9604644775390625e-08 ;  /* 0x00000001ff0c7431 */ /* 0x000fe400000001ff */
[----:B------:R-:W-:Y:S02]  /*56e0*/  IMAD.MOV.U32 R8, RZ, RZ, 0x192 ;  /* 0x00000192ff087424 */ /* 0x000fe400078e00ff */
[----:B------:R-:W-:Y:S01]  /*56f0*/  IMAD.MOV.U32 R13, RZ, RZ, RZ ;  /* 0x000000ffff0d7224 */ /* 0x000fe200078e00ff */
[----:B------:R-:W5:Y:S01]  /*5700*/  LDCU.64 UR6, c[0x4][0x78] ;  /* 0x01000f00ff0677ac */ /* 0x000f620008000a00 */
[----:B------:R-:W2:Y:S01]  /*5710*/  LDC.64 R2, c[0x4][R3] ;  /* 0x0100000003027b82 */ /* 0x000ea20000000a00 */
[----:B------:R-:W3:Y:S01]  /*5720*/  LDCU.64 UR4, c[0x4][0x10] ;  /* 0x01000200ff0477ac */ /* 0x000ee20008000a00 */
[----:B-1----:R-:W-:Y:S01]  /*5730*/  MOV R5, UR9 ;  /* 0x0000000900057c02 */ /* 0x002fe20008000f00 */
[----:B------:R-:W-:Y:S01]  /*5740*/  IMAD.U32 R4, RZ, RZ, UR8 ;  /* 0x00000008ff047e24 */ /* 0x000fe2000f8e00ff */
[----:B-----5:R-:W-:Y:S01]  /*5750*/  MOV R7, UR7 ;  /* 0x0000000700077c02 */ /* 0x020fe20008000f00 */
[----:B------:R-:W-:Y:S01]  /*5760*/  IMAD.U32 R6, RZ, RZ, UR6 ;  /* 0x00000006ff067e24 */ /* 0x000fe2000f8e00ff */
[----:B---3--:R-:W-:Y:S01]  /*5770*/  MOV R11, UR5 ;  /* 0x00000005000b7c02 */ /* 0x008fe20008000f00 */
[----:B------:R-:W-:Y:S02]  /*5780*/  IMAD.U32 R10, RZ, RZ, UR4 ;  /* 0x00000004ff0a7e24 */ /* 0x000fe4000f8e00ff */
[----:B------:R-:W-:Y:S07]  /*5790*/  LEPC R20, `(.L_x_93) ;  /* 0x000000001014794e */ /* 0x000fee0000000000 */
[----:B--2-4-:R-:W-:Y:S05]  /*57a0*/  CALL.ABS.NOINC R2 ;  /* 0x0000000002007343 */ /* 0x014fea0003c00000 */
.L_x_93:
[----:B------:R-:W-:Y:S01]  /*57b0*/  LOP3.LUT P0, RZ, R176, 0x60, RZ, 0xc0, !PT ;  /* 0x00000060b0ff7812 */ /* 0x000fe2000780c0ff */
[----:B------:R-:W-:Y:S05]  /*57c0*/  WARPSYNC.ALL ;  /* 0x0000000000007948 */ /* 0x000fea0003800000 */
[----:B----4-:R-:W-:Y:S01]  /*57d0*/  IMAD.U32 R141, R90, 0x10000, RZ ;  /* 0x000100005a8d7824 */ /* 0x010fe200078e00ff */
[----:B------:R-:W-:Y:S01]  /*57e0*/  R2UR UR4, R64 ;  /* 0x00000000400472ca */ /* 0x000fe200000e0000 */
[----:B------:R-:W-:Y:S01]  /*57f0*/  IMAD.U32 R136, R92, 0x10000, RZ ;  /* 0x000100005c887824 */ /* 0x000fe200078e00ff */
[C---:B------:R-:W-:Y:S01]  /*5800*/  SHF.L.U32 R82, R88.reuse, 0x10, RZ ;  /* 0x0000001058527819 */ /* 0x040fe200000006ff */
[----:B------:R-:W-:Y:S01]  /*5810*/  IMAD.U32 R121, R97, 0x10000, RZ ;  /* 0x0001000061797824 */ /* 0x000fe200078e00ff */
[----:B------:R-:W-:Y:S01]  /*5820*/  PRMT R81, R88, 0x8880, RZ ;  /* 0x0000888058517816 */ /* 0x000fe200000000ff */
[----:B------:R-:W-:Y:S01]  /*5830*/  IMAD.U32 R106, R102, 0x10000, RZ ;  /* 0x00010000666a7824 */ /* 0x000fe200078e00ff */
[----:B------:R-:W-:Y:S01]  /*5840*/  SHF.L.U32 R83, R88, 0x8, RZ ;  /* 0x0000000858537819 */ /* 0x000fe200000006ff */
[----:B------:R-:W-:Y:S01]  /*5850*/  IMAD.SHL.U32 R129, R94, 0x100, RZ ;  /* 0x000001005e817824 */ /* 0x000fe200078e00ff */
[----:B------:R-:W-:Y:S01]  /*5860*/  SHF.R.S32.HI R82, RZ, 0x18, R82 ;  /* 0x00000018ff527819 */ /* 0x000fe20000011452 */
[----:B------:R-:W-:Y:S01]  /*5870*/  IMAD.SHL.U32 R114, R99, 0x100, RZ ;  /* 0x0000010063727824 */ /* 0x000fe200078e00ff */
[C---:B------:R-:W-:Y:S01]  /*5880*/  PRMT R145, R89.reuse, 0x8880, RZ ;  /* 0x0000888059917816 */ /* 0x040fe200000000ff */
[----:B------:R-:W-:Y:S01]  /*5890*/  BSSY.RECONVERGENT B0, `(.L_x_94) ;  /* 0x0000125000007945 */ /* 0x000fe20003800200 */
[----:B------:R-:W-:Y:S01]  /*58a0*/  SHF.R.S32.HI R83, RZ, 0x18, R83 ;  /* 0x00000018ff537819 */ /* 0x000fe20000011453 */
[----:B------:R-:W3:Y:S01]  /*58b0*/  LDTM.x64 R4, tmem[UR4] ;  /* 0x00000004000479ee */ /* 0x000ee20008340000 */
[----:B------:R-:W-:Y:S01]  /*58c0*/  NOP ;  /* 0x0000000000007918 */ /* 0x000fe20000000000 */
[----:B------:R-:W-:Y:S02]  /*58d0*/  R2UR UR5, R148 ;  /* 0x00000000940572ca */ /* 0x000fe400000e0000 */
[----:B------:R-:W-:Y:S02]  /*58e0*/  SHF.R.S32.HI R84, RZ, 0x18, R88 ;  /* 0x00000018ff547819 */ /* 0x000fe40000011458 */
[----:B------:R-:W-:Y:S02]  /*58f0*/  SHF.L.U32 R144, R89, 0x10, RZ ;  /* 0x0000001059907819 */ /* 0x000fe400000006ff */
[----:B------:R-:W-:Y:S02]  /*5900*/  PRMT R142, R90, 0x8880, RZ ;  /* 0x000088805a8e7816 */ /* 0x000fe400000000ff */
[----:B------:R-:W-:Y:S02]  /*5910*/  SHF.R.S32.HI R85, RZ, 0x18, R89 ;  /* 0x00000018ff557819 */ /* 0x000fe40000011459 */
[C---:B------:R-:W-:Y:S02]  /*5920*/  PRMT R140, R91.reuse, 0x8880, RZ ;  /* 0x000088805b8c7816 */ /* 0x040fe400000000ff */
[----:B------:R-:W-:Y:S01]  /*5930*/  SHF.R.S32.HI R86, RZ, 0x18, R90 ;  /* 0x00000018ff567819 */ /* 0x000fe2000001145a */
[----:B------:R-:W-:Y:S01]  /*5940*/  UIADD3 UR5, UPT, UPT, UR5, 0xc0, URZ ;  /* 0x000000c005057890 */ /* 0x000fe2000fffe0ff */
[----:B------:R-:W-:Y:S02]  /*5950*/  SHF.L.U32 R139, R91, 0x10, RZ ;  /* 0x000000105b8b7819 */ /* 0x000fe400000006ff */
[----:B------:R-:W-:Y:S01]  /*5960*/  PRMT R137, R92, 0x8880, RZ ;  /* 0x000088805c897816 */ /* 0x000fe200000000ff */
[----:B------:R-:W-:Y:S01]  /*5970*/  UPRMT UR5, UR37, 0x654, UR5 ;  /* 0x0000065425057896 */ /* 0x000fe20008000005 */
[----:B------:R-:W-:Y:S02]  /*5980*/  SHF.R.S32.HI R88, RZ, 0x18, R91 ;  /* 0x00000018ff587819 */ /* 0x000fe4000001145b */
[C---:B------:R-:W-:Y:S01]  /*5990*/  PRMT R134, R93.reuse, 0x8880, RZ ;  /* 0x000088805d867816 */ /* 0x040fe200000000ff */
[C---:B---3--:R-:W-:Y:S01]  /*59a0*/  IMAD R4, R78.reuse, R4, RZ ;  /* 0x000000044e047224 */ /* 0x048fe200078e02ff */
[----:B------:R-:W-:Y:S01]  /*59b0*/  SHF.L.U32 R133, R93, 0x10, RZ ;  /* 0x000000105d857819 */ /* 0x000fe200000006ff */
[----:B------:R-:W-:Y:S01]  /*59c0*/  IMAD R5, R78, R5, RZ ;  /* 0x000000054e057224 */ /* 0x000fe200078e02ff */
[----:B------:R-:W-:Y:S01]  /*59d0*/  PRMT R131, R94, 0x8880, RZ ;  /* 0x000088805e837816 */ /* 0x000fe200000000ff */
[C---:B------:R-:W-:Y:S01]  /*59e0*/  IMAD R6, R78.reuse, R6, RZ ;  /* 0x000000064e067224 */ /* 0x040fe200078e02ff */
[----:B------:R-:W-:Y:S01]  /*59f0*/  SYNCS.ARRIVE.TRANS64.RED.A1T0 RZ, [UR5], RZ ;  /* 0x000000ffffff79a7 */ /* 0x000fe20008100405 */
[-C--:B------:R-:W-:Y:S01]  /*5a00*/  IMAD R4, R81, R80.reuse, R4 ;  /* 0x0000005051047224 */ /* 0x080fe200078e0204 */
[----:B------:R-:W-:Y:S01]  /*5a10*/  MOV R81, R145 ;  /* 0x0000009100517202 */ /* 0x000fe20000000f00 */
[----:B------:R-:W-:Y:S01]  /*5a20*/  IMAD R7, R78, R7, RZ ;  /* 0x000000074e077224 */ /* 0x000fe200078e02ff */
[----:B------:R-:W-:Y:S01]  /*5a30*/  SHF.L.U32 R130, R94, 0x10, RZ ;  /* 0x000000105e827819 */ /* 0x000fe200000006ff */
[-C--:B------:R-:W-:Y:S01]  /*5a40*/  IMAD R5, R82, R80.reuse, R5 ;  /* 0x0000005052057224 */ /* 0x080fe200078e0205 */
[----:B------:R-:W-:Y:S01]  /*5a50*/  SHF.R.S32.HI R82, RZ, 0x18, R144 ;  /* 0x00000018ff527819 */ /* 0x000fe20000011490 */
[----:B------:R-:W-:Y:S01]  /*5a60*/  IMAD R6, R83, R80, R6 ;  /* 0x0000005053067224 */ /* 0x000fe200078e0206 */
[C---:B------:R-:W-:Y:S01]  /*5a70*/  PRMT R128, R95.reuse, 0x8880, RZ ;  /* 0x000088805f807816 */ /* 0x040fe200000000ff */
[----:B------:R-:W-:Y:S01]  /*5a80*/  IMAD R8, R78, R8, RZ ;  /* 0x000000084e087224 */ /* 0x000fe200078e02ff */
[----:B------:R-:W-:Y:S01]  /*5a90*/  SHF.L.U32 R127, R95, 0x10, RZ ;  /* 0x000000105f7f7819 */ /* 0x000fe200000006ff */
[-C--:B------:R-:W-:Y:S01]  /*5aa0*/  IMAD R7, R84, R80.reuse, R7 ;  /* 0x0000005054077224 */ /* 0x080fe200078e0207 */
[----:B------:R-:W-:Y:S01]  /*5ab0*/  PRMT R125, R96, 0x8880, RZ ;  /* 0x00008880607d7816 */ /* 0x000fe200000000ff */
[----:B------:R-:W-:Y:S01]  /*5ac0*/  IMAD R9, R78, R9, RZ ;  /* 0x000000094e097224 */ /* 0x000fe200078e02ff */
[----:B------:R-:W-:Y:S01]  /*5ad0*/  SHF.L.U32 R124, R96, 0x10, RZ ;  /* 0x00000010607c7819 */ /* 0x000fe200000006ff */
[----:B------:R-:W-:Y:S01]  /*5ae0*/  IMAD R8, R81, R80, R8 ;  /* 0x0000005051087224 */ /* 0x000fe200078e0208 */
[----:B------:R-:W-:Y:S01]  /*5af0*/  I2IP.S8.S32.SAT R148, R7, R6, RZ ;  /* 0x0000000607947239 */ /* 0x000fe200000014ff */
[C---:B------:R-:W-:Y:S01]  /*5b00*/  IMAD R10, R78.reuse, R10, RZ ;  /* 0x0000000a4e0a7224 */ /* 0x040fe200078e02ff */
[----:B------:R-:W-:Y:S01]  /*5b10*/  PRMT R122, R97, 0x8880, RZ ;  /* 0x00008880617a7816 */ /* 0x000fe200000000ff */
[----:B------:R-:W-:Y:S01]  /*5b20*/  IMAD R11, R78, R11, RZ ;  /* 0x0000000b4e0b7224 */ /* 0x000fe200078e02ff */
[----:B------:R-:W-:Y:S01]  /*5b30*/  I2IP.S8.S32.SAT R148, R5, R4, R148 ;  /* 0x0000000405947239 */ /* 0x000fe20000001494 */
[----:B------:R-:W-:Y:S01]  /*5b40*/  IMAD R9, R82, R80, R9 ;  /* 0x0000005052097224 */ /* 0x000fe200078e0209 */
[----:B------:R-:W-:Y:S01]  /*5b50*/  SHF.R.S32.HI R82, RZ, 0x18, R141 ;  /* 0x00000018ff527819 */ /* 0x000fe2000001148d */
[----:B------:R-:W-:Y:S01]  /*5b60*/  IMAD R12, R78, R12, RZ ;  /* 0x0000000c4e0c7224 */ /* 0x000fe200078e02ff */
[C---:B------:R-:W-:Y:S01]  /*5b70*/  PRMT R119, R98.reuse, 0x8880, RZ ;  /* 0x0000888062777816 */ /* 0x040fe200000000ff */
[----:B------:R-:W-:Y:S01]  /*5b80*/  IMAD.MOV.U32 R83, RZ, RZ, R142 ;  /* 0x000000ffff537224 */ /* 0x000fe200078e008e */
[----:B------:R-:W-:Y:S01]  /*5b90*/  SHF.L.U32 R118, R98, 0x10, RZ ;  /* 0x0000001062767819 */ /* 0x000fe200000006ff */
[C---:B------:R-:W-:Y:S01]  /*5ba0*/  IMAD R13, R78.reuse, R13, RZ ;  /* 0x0000000d4e0d7224 */ /* 0x040fe200078e02ff */
[C---:B------:R-:W-:Y:S01]  /*5bb0*/  PRMT R116, R99.reuse, 0x8880, RZ ;  /* 0x0000888063747816 */ /* 0x040fe200000000ff */
[C---:B------:R-:W-:Y:S01]  /*5bc0*/  IMAD R14, R78.reuse, R14, RZ ;  /* 0x0000000e4e0e7224 */ /* 0x040fe200078e02ff */
[----:B------:R-:W-:Y:S01]  /*5bd0*/  SHF.L.U32 R115, R99, 0x10, RZ ;  /* 0x0000001063737819 */ /* 0x000fe200000006ff */
[----:B------:R-:W-:Y:S01]  /*5be0*/  IMAD R15, R78, R15, RZ ;  /* 0x0000000f4e0f7224 */ /* 0x000fe200078e02ff */
[----:B------:R-:W-:Y:S01]  /*5bf0*/  PRMT R113, R100, 0x8880, RZ ;  /* 0x0000888064717816 */ /* 0x000fe200000000ff */
[----:B------:R-:W-:Y:S01]  /*5c00*/  IMAD R0, R78, R16, RZ ;  /* 0x000000104e007224 */ /* 0x000fe200078e02ff */
[----:B------:R-:W-:Y:S01]  /*5c10*/  SHF.L.U32 R112, R100, 0x10, RZ ;  /* 0x0000001064707819 */ /* 0x000fe200000006ff */
[C---:B------:R-:W-:Y:S01]  /*5c20*/  IMAD R2, R78.reuse, R17, RZ ;  /* 0x000000114e027224 */ /* 0x040fe200078e02ff */
[C---:B------:R-:W-:Y:S01]  /*5c30*/  PRMT R110, R101.reuse, 0x8880, RZ ;  /* 0x00008880656e7816 */ /* 0x040fe200000000ff */
[C---:B------:R-:W-:Y:S01]  /*5c40*/  IMAD R3, R78.reuse, R18, RZ ;  /* 0x000000124e037224 */ /* 0x040fe200078e02ff */
[----:B------:R-:W-:Y:S01]  /*5c50*/  SHF.L.U32 R109, R101, 0x10, RZ ;  /* 0x00000010656d7819 */ /* 0x000fe200000006ff */
[----:B------:R-:W-:Y:S01]  /*5c60*/  IMAD R19, R78, R19, RZ ;  /* 0x000000134e137224 */ /* 0x000fe200078e02ff */
[----:B------:R-:W-:Y:S01]  /*5c70*/  PRMT R107, R102, 0x8880, RZ ;  /* 0x00008880666b7816 */ /* 0x000fe200000000ff */
[C---:B------:R-:W-:Y:S01]  /*5c80*/  IMAD R16, R78.reuse, R20, RZ ;  /* 0x000000144e107224 */ /* 0x040fe200078e02ff */
[----:B------:R-:W-:Y:S01]  /*5c90*/  PRMT R104, R103, 0x8880, RZ ;  /* 0x0000888067687816 */ /* 0x000fe200000000ff */
[C---:B------:R-:W-:Y:S01]  /*5ca0*/  IMAD R17, R78.reuse, R21, RZ ;  /* 0x000000154e117224 */ /* 0x040fe200078e02ff */
[----:B------:R-:W-:Y:S01]  /*5cb0*/  SHF.L.U32 R143, R89, 0x8, RZ ;  /* 0x00000008598f7819 */ /* 0x000fe200000006ff */
[C---:B------:R-:W-:Y:S01]  /*5cc0*/  IMAD R18, R78.reuse, R22, RZ ;  /* 0x000000164e127224 */ /* 0x040fe200078e02ff */
[----:B------:R-:W-:Y:S01]  /*5cd0*/  SHF.R.S32.HI R89, RZ, 0x18, R92 ;  /* 0x00000018ff597819 */ /* 0x000fe2000001145c */
[C---:B------:R-:W-:Y:S01]  /*5ce0*/  IMAD R23, R78.reuse, R23, RZ ;  /* 0x000000174e177224 */ /* 0x040fe200078e02ff */
[----:B------:R-:W-:Y:S01]  /*5cf0*/  SHF.R.S32.HI R81, RZ, 0x18, R143 ;  /* 0x00000018ff517819 */ /* 0x000fe2000001148f */
[----:B------:R-:W-:Y:S01]  /*5d00*/  IMAD R20, R78, R24, RZ ;  /* 0x000000184e147224 */ /* 0x000fe200078e02ff */
[----:B------:R-:W-:Y:S01]  /*5d10*/  SHF.L.U32 R87, R90, 0x8, RZ ;  /* 0x000000085a577819 */ /* 0x000fe200000006ff */
[----:B------:R-:W-:Y:S01]  /*5d20*/  IMAD R21, R78, R25, RZ ;  /* 0x000000194e157224 */ /* 0x000fe200078e02ff */
[----:B------:R-:W-:Y:S01]  /*5d30*/  SHF.R.S32.HI R90, RZ, 0x18, R93 ;  /* 0x00000018ff5a7819 */ /* 0x000fe2000001145d */
[----:B------:R-:W-:Y:S01]  /*5d40*/  IMAD R10, R81, R80, R10 ;  /* 0x00000050510a7224 */ /* 0x000fe200078e020a */
[----:B------:R-:W-:Y:S01]  /*5d50*/  MOV R81, R140 ;  /* 0x0000008c00517202 */ /* 0x000fe20000000f00 */
[-C--:B------:R-:W-:Y:S01]  /*5d60*/  IMAD R11, R85, R80.reuse, R11 ;  /* 0x00000050550b7224 */ /* 0x080fe200078e020b */
[----:B------:R-:W-:Y:S01]  /*5d70*/  SHF.R.S32.HI R87, RZ, 0x18, R87 ;  /* 0x00000018ff577819 */ /* 0x000fe20000011457 */
[-C--:B------:R-:W-:Y:S01]  /*5d80*/  IMAD R12, R83, R80.reuse, R12 ;  /* 0x00000050530c7224 */ /* 0x080fe200078e020c */
[----:B------:R-:W-:Y:S01]  /*5d90*/  SHF.R.S32.HI R83, RZ, 0x18, R139 ;  /* 0x00000018ff537819 */ /* 0x000fe2000001148b */
[----:B------:R-:W-:Y:S01]  /*5da0*/  IMAD R13, R82, R80, R13 ;  /* 0x00000050520d7224 */ /* 0x000fe200078e020d */
[----:B------:R-:W-:Y:S01]  /*5db0*/  I2IP.S8.S32.SAT R149, R11, R10, RZ ;  /* 0x0000000a0b957239 */ /* 0x000fe200000014ff */
[-C--:B------:R-:W-:Y:S01]  /*5dc0*/  IMAD R14, R87, R80.reuse, R14 ;  /* 0x00000050570e7224 */ /* 0x080fe200078e020e */
[----:B------:R-:W-:Y:S01]  /*5dd0*/  SHF.R.S32.HI R82, RZ, 0x18, R136 ;  /* 0x00000018ff527819 */ /* 0x000fe20000011488 */
[----:B------:R-:W-:Y:S01]  /*5de0*/  IMAD R15, R86, R80, R15 ;  /* 0x00000050560f7224 */ /* 0x000fe200078e020f */
[----:B------:R-:W-:Y:S01]  /*5df0*/  I2IP.S8.S32.SAT R149, R9, R8, R149 ;  /* 0x0000000809957239 */ /* 0x000fe20000001495 */
[-C--:B------:R-:W-:Y:S01]  /*5e00*/  IMAD R0, R81, R80.reuse, R0 ;  /* 0x0000005051007224 */ /* 0x080fe200078e0200 */
[----:B------:R-:W-:Y:S01]  /*5e10*/  SHF.L.U32 R138, R91, 0x8, RZ ;  /* 0x000000085b8a7819 */ /* 0x000fe200000006ff */
[----:B------:R-:W-:Y:S01]  /*5e20*/  IMAD R2, R83, R80, R2 ;  /* 0x0000005053027224 */ /* 0x000fe200078e0202 */
[----:B------:R-:W-:Y:S01]  /*5e30*/  I2IP.S8.S32.SAT R150, R15, R14, RZ ;  /* 0x0000000e0f967239 */ /* 0x000fe200000014ff */
[C---:B------:R-:W-:Y:S01]  /*5e40*/  IMAD R22, R78.reuse, R26, RZ ;  /* 0x0000001a4e167224 */ /* 0x040fe200078e02ff */
[----:B------:R-:W-:Y:S01]  /*5e50*/  MOV R83, R137 ;  /* 0x0000008900537202 */ /* 0x000fe20000000f00 */
[C---:B------:R-:W-:Y:S01]  /*5e60*/  IMAD R27, R78.reuse, R27, RZ ;  /* 0x0000001b4e1b7224 */ /* 0x040fe200078e02ff */
[----:B------:R-:W-:Y:S01]  /*5e70*/  I2IP.S8.S32.SAT R150, R13, R12, R150 ;  /* 0x0000000c0d967239 */ /* 0x000fe20000001496 */
[C---:B------:R-:W-:Y:S01]  /*5e80*/  IMAD R24, R78.reuse, R28, RZ ;  /* 0x0000001c4e187224 */ /* 0x040fe200078e02ff */
[----:B------:R-:W-:Y:S01]  /*5e90*/  SHF.R.S32.HI R81, RZ, 0x18, R138 ;  /* 0x00000018ff517819 */ /* 0x000fe2000001148a */
[C---:B------:R-:W-:Y:S01]  /*5ea0*/  IMAD R25, R78.reuse, R29, RZ ;  /* 0x0000001d4e197224 */ /* 0x040fe200078e02ff */
[----:B------:R-:W-:Y:S01]  /*5eb0*/  SHF.R.S32.HI R91, RZ, 0x18, R94 ;  /* 0x00000018ff5b7819 */ /* 0x000fe2000001145e */
[----:B------:R-:W-:Y:S01]  /*5ec0*/  IMAD R26, R78, R30, RZ ;  /* 0x0000001e4e1a7224 */ /* 0x000fe200078e02ff */
[----:B------:R-:W-:Y:S01]  /*5ed0*/  SHF.R.S32.HI R94, RZ, 0x18, R97 ;  /* 0x00000018ff5e7819 */ /* 0x000fe20000011461 */
[-C--:B------:R-:W-:Y:S01]  /*5ee0*/  IMAD R3, R81, R80.reuse, R3 ;  /* 0x0000005051037224 */ /* 0x080fe200078e0203 */
[----:B------:R-:W-:Y:S01]  /*5ef0*/  SHF.L.U32 R135, R92, 0x8, RZ ;  /* 0x000000085c877819 */ /* 0x000fe200000006ff */
[----:B------:R-:W-:Y:S01]  /*5f00*/  IMAD R19, R88, R80, R19 ;  /* 0x0000005058137224 */ /* 0x000fe200078e0213 */
[----:B------:R-:W-:Y:S01]  /*5f10*/  MOV R81, R134 ;  /* 0x0000008600517202 */ /* 0x000fe20000000f00 */
[-C--:B------:R-:W-:Y:S01]  /*5f20*/  IMAD R16, R83, R80.reuse, R16 ;  /* 0x0000005053107224 */ /* 0x080fe200078e0210 */
[----:B------:R-:W-:Y:S01]  /*5f30*/  SHF.R.S32.HI R85, RZ, 0x18, R135 ;  /* 0x00000018ff557819 */ /* 0x000fe20000011487 */
[-C--:B------:R-:W-:Y:S01]  /*5f40*/  IMAD R17, R82, R80.reuse, R17 ;  /* 0x0000005052117224 */ /* 0x080fe200078e0211 */
[----:B------:R-:W-:Y:S01]  /*5f50*/  I2IP.S8.S32.SAT R151, R19, R3, RZ ;  /* 0x0000000313977239 */ /* 0x000fe200000014ff */
[----:B------:R-:W-:Y:S01]  /*5f60*/  IMAD R31, R78, R31, RZ ;  /* 0x0000001f4e1f7224 */ /* 0x000fe200078e02ff */
[----:B------:R-:W-:Y:S01]  /*5f70*/  SHF.R.S32.HI R82, RZ, 0x18, R133 ;  /* 0x00000018ff527819 */ /* 0x000fe20000011485 */
[-C--:B------:R-:W-:Y:S01]  /*5f80*/  IMAD R18, R85, R80.reuse, R18 ;  /* 0x0000005055127224 */ /* 0x080fe200078e0212 */
[----:B------:R-:W-:Y:S01]  /*5f90*/  SHF.L.U32 R132, R93, 0x8, RZ ;  /* 0x000000085d847819 */ /* 0x000fe200000006ff */
[----:B------:R-:W-:Y:S01]  /*5fa0*/  IMAD R23, R89, R80, R23 ;  /* 0x0000005059177224 */ /* 0x000fe200078e0217 */
[----:B------:R-:W-:Y:S01]  /*5fb0*/  I2IP.S8.S32.SAT R151, R2, R0, R151 ;  /* 0x0000000002977239 */ /* 0x000fe20000001497 */
[-C--:B------:R-:W-:Y:S01]  /*5fc0*/  IMAD R20, R81, R80.reuse, R20 ;  /* 0x0000005051147224 */ /* 0x080fe200078e0214 */
[----:B------:R-:W-:Y:S01]  /*5fd0*/  SHF.R.S32.HI R81, RZ, 0x18, R132 ;  /* 0x00000018ff517819 */ /* 0x000fe20000011484 */
[----:B------:R-:W-:Y:S01]  /*5fe0*/  IMAD R21, R82, R80, R21 ;  /* 0x0000005052157224 */ /* 0x000fe200078e0215 */
[----:B------:R-:W-:Y:S01]  /*5ff0*/  I2IP.S8.S32.SAT R160, R23, R18, RZ ;  /* 0x0000001217a07239 */ /* 0x000fe200000014ff */
[----:B------:R-:W-:Y:S01]  /*6000*/  IMAD R28, R78, R32, RZ ;  /* 0x000000204e1c7224 */ /* 0x000fe200078e02ff */
[----:B------:R-:W-:Y:S01]  /*6010*/  MOV R83, R131 ;  /* 0x0000008300537202 */ /* 0x000fe20000000f00 */
[-C--:B------:R-:W-:Y:S01]  /*6020*/  IMAD R22, R81, R80.reuse, R22 ;  /* 0x0000005051167224 */ /* 0x080fe200078e0216 */
[----:B------:R-:W-:Y:S01]  /*6030*/  SHF.R.S32.HI R82, RZ, 0x18, R130 ;  /* 0x00000018ff527819 */ /* 0x000fe20000011482 */
[-C--:B------:R-:W-:Y:S01]  /*6040*/  IMAD R27, R90, R80.reuse, R27 ;  /* 0x000000505a1b7224 */ /* 0x080fe200078e021b */
[----:B------:R-:W-:Y:S01]  /*6050*/  SHF.R.S32.HI R85, RZ, 0x18, R129 ;  /* 0x00000018ff557819 */ /* 0x000fe20000011481 */
[-C--:B------:R-:W-:Y:S01]  /*6060*/  IMAD R24, R83, R80.reuse, R24 ;  /* 0x0000005053187224 */ /* 0x080fe200078e0218 */
[----:B------:R1:W-:Y:S01]  /*6070*/  STS.128 [R180+UR43+0x2200], R148 ;  /* 0x00220094b4007988 */ /* 0x0003e20008000c2b */
[-C--:B------:R-:W-:Y:S01]  /*6080*/  IMAD R25, R82, R80.reuse, R25 ;  /* 0x0000005052197224 */ /* 0x080fe200078e0219 */
[----:B------:R-:W-:Y:S01]  /*6090*/  SHF.L.U32 R126, R95, 0x8, RZ ;  /* 0x000000085f7e7819 */ /* 0x000fe200000006ff */
[----:B------:R-:W-:Y:S01]  /*60a0*/  IMAD R26, R85, R80, R26 ;  /* 0x00000050551a7224 */ /* 0x000fe200078e021a */
[----:B------:R-:W-:Y:S01]  /*60b0*/  I2IP.S8.S32.SAT R160, R17, R16, R160 ;  /* 0x0000001011a07239 */ /* 0x000fe200000014a0 */
[----:B------:R-:W-:Y:S01]  /*60c0*/  IMAD.MOV.U32 R81, RZ, RZ, R128 ;  /* 0x000000ffff517224 */ /* 0x000fe200078e0080 */
[----:B------:R-:W-:Y:S01]  /*60d0*/  SHF.R.S32.HI R82, RZ, 0x18, R127 ;  /* 0x00000018ff527819 */ /* 0x000fe2000001147f */
[C---:B------:R-:W-:Y:S01]  /*60e0*/  IMAD R29, R78.reuse, R33, RZ ;  /* 0x000000214e1d7224 */ /* 0x040fe200078e02ff */
[----:B------:R-:W-:Y:S01]  /*60f0*/  I2IP.S8.S32.SAT R161, R27, R22, RZ ;  /* 0x000000161ba17239 */ /* 0x000fe200000014ff */
[----:B------:R-:W-:Y:S01]  /*6100*/  IMAD R31, R91, R80, R31 ;  /* 0x000000505b1f7224 */ /* 0x000fe200078e021f */
[----:B------:R-:W-:Y:S01]  /*6110*/  SHF.R.S32.HI R83, RZ, 0x18, R126 ;  /* 0x00000018ff537819 */ /* 0x000fe2000001147e */
[C---:B------:R-:W-:Y:S01]  /*6120*/  IMAD R30, R78.reuse, R34, RZ ;  /* 0x000000224e1e7224 */ /* 0x040fe200078e02ff */
[----:B------:R-:W-:Y:S01]  /*6130*/  I2IP.S8.S32.SAT R161, R21, R20, R161 ;  /* 0x0000001415a17239 */ /* 0x000fe200000014a1 */
[----:B------:R-:W-:Y:S01]  /*6140*/  IMAD R28, R81, R80, R28 ;  /* 0x00000050511c7224 */ /* 0x000fe200078e021c */
[----:B------:R-:W-:Y:S01]  /*6150*/  SHF.R.S32.HI R92, RZ, 0x18, R95 ;  /* 0x00000018ff5c7819 */ /* 0x000fe2000001145f */
[----:B------:R-:W-:Y:S01]  /*6160*/  IMAD R35, R78, R35, RZ ;  /* 0x000000234e237224 */ /* 0x000fe200078e02ff */
[----:B------:R-:W-:Y:S01]  /*6170*/  I2IP.S8.S32.SAT R162, R31, R26, RZ ;  /* 0x0000001a1fa27239 */ /* 0x000fe200000014ff */
[----:B------:R-:W-:Y:S01]  /*6180*/  IMAD R29, R82, R80, R29 ;  /* 0x00000050521d7224 */ /* 0x000fe200078e021d */
[----:B------:R-:W-:Y:S01]  /*6190*/  MOV R81, R125 ;  /* 0x0000007d00517202 */ /* 0x000fe20000000f00 */
[----:B------:R-:W-:Y:S01]  /*61a0*/  IMAD R32, R78, R36, RZ ;  /* 0x000000244e207224 */ /* 0x000fe200078e02ff */
[----:B------:R-:W-:Y:S01]  /*61b0*/  I2IP.S8.S32.SAT R162, R25, R24, R162 ;  /* 0x0000001819a27239 */ /* 0x000fe200000014a2 */
[-C--:B------:R-:W-:Y:S01]  /*61c0*/  IMAD R30, R83, R80.reuse, R30 ;  /* 0x00000050531e7224 */ /* 0x080fe200078e021e */
[----:B------:R-:W-:Y:S01]  /*61d0*/  SHF.L.U32 R123, R96, 0x8, RZ ;  /* 0x00000008607b7819 */ /* 0x000fe200000006ff */
[----:B------:R-:W-:Y:S01]  /*61e0*/  IMAD R35, R92, R80, R35 ;  /* 0x000000505c237224 */ /* 0x000fe200078e0223 */
[----:B------:R-:W-:Y:S01]  /*61f0*/  SHF.R.S32.HI R82, RZ, 0x18, R124 ;  /* 0x00000018ff527819 */ /* 0x000fe2000001147c */
[C---:B------:R-:W-:Y:S01]  /*6200*/  IMAD R33, R78.reuse, R37, RZ ;  /* 0x000000254e217224 */ /* 0x040fe200078e02ff */
[----:B------:R-:W-:Y:S01]  /*6210*/  MOV R83, R122 ;  /* 0x0000007a00537202 */ /* 0x000fe20000000f00 */
[----:B------:R-:W-:Y:S01]  /*6220*/  IMAD R32, R81, R80, R32 ;  /* 0x0000005051207224 */ /* 0x000fe200078e0220 */
[----:B------:R-:W-:Y:S01]  /*6230*/  SHF.R.S32.HI R81, RZ, 0x18, R123 ;  /* 0x00000018ff517819 */ /* 0x000fe2000001147b */
[C---:B------:R-:W-:Y:S01]  /*6240*/  IMAD R34, R78.reuse, R38, RZ ;  /* 0x000000264e227224 */ /* 0x040fe200078e02ff */
[----:B------:R-:W-:Y:S01]  /*6250*/  SHF.R.S32.HI R93, RZ, 0x18, R96 ;  /* 0x00000018ff5d7819 */ /* 0x000fe20000011460 */
[----:B------:R-:W-:Y:S01]  /*6260*/  IMAD R39, R78, R39, RZ ;  /* 0x000000274e277224 */ /* 0x000fe200078e02ff */
[----:B------:R-:W-:Y:S01]  /*6270*/  I2IP.S8.S32.SAT R163, R35, R30, RZ ;  /* 0x0000001e23a37239 */ /* 0x000fe200000014ff */
[----:B------:R-:W-:Y:S01]  /*6280*/  IMAD R33, R82, R80, R33 ;  /* 0x0000005052217224 */ /* 0x000fe200078e0221 */
[----:B------:R-:W-:Y:S01]  /*6290*/  SHF.L.U32 R120, R97, 0x8, RZ ;  /* 0x0000000861787819 */ /* 0x000fe200000006ff */
[C---:B------:R-:W-:Y:S01]  /*62a0*/  IMAD R36, R78.reuse, R40, RZ ;  /* 0x000000284e247224 */ /* 0x040fe200078e02ff */
[----:B------:R-:W-:Y:S01]  /*62b0*/  I2IP.S8.S32.SAT R163, R29, R28, R163 ;  /* 0x0000001c1da37239 */ /* 0x000fe200000014a3 */
[-C--:B------:R-:W-:Y:S01]  /*62c0*/  IMAD R34, R81, R80.reuse, R34 ;  /* 0x0000005051227224 */ /* 0x080fe200078e0222 */
[----:B------:R-:W-:Y:S01]  /*62d0*/  SHF.R.S32.HI R82, RZ, 0x18, R121 ;  /* 0x00000018ff527819 */ /* 0x000fe20000011479 */
[C---:B------:R-:W-:Y:S01]  /*62e0*/  IMAD R37, R78.reuse, R41, RZ ;  /* 0x000000294e257224 */ /* 0x040fe200078e02ff */
[----:B------:R-:W-:Y:S01]  /*62f0*/  MOV R81, R119 ;  /* 0x0000007700517202 */ /* 0x000fe20000000f00 */
[----:B------:R-:W-:Y:S01]  /*6300*/  IMAD R39, R93, R80, R39 ;  /* 0x000000505d277224 */ /* 0x000fe200078e0227 */
[----:B------:R-:W-:Y:S01]  /*6310*/  SHF.R.S32.HI R85, RZ, 0x18, R120 ;  /* 0x00000018ff557819 */ /* 0x000fe20000011478 */
[C---:B------:R-:W-:Y:S01]  /*6320*/  IMAD R38, R78.reuse, R42, RZ ;  /* 0x0000002a4e267224 */ /* 0x040fe200078e02ff */
[----:B------:R1:W-:Y:S01]  /*6330*/  STS.128 [R179+0x2200], R160 ;  /* 0x002200a0b3007388 */ /* 0x0003e20000000c00 */
[----:B------:R-:W-:Y:S01]  /*6340*/  IMAD R36, R83, R80, R36 ;  /* 0x0000005053247224 */ /* 0x000fe200078e0224 */
[----:B------:R-:W-:Y:S01]  /*6350*/  I2IP.S8.S32.SAT R172, R39, R34, RZ ;  /* 0x0000002227ac7239 */ /* 0x000fe200000014ff */
[----:B------:R-:W-:Y:S01]  /*6360*/  IMAD R43, R78, R43, RZ ;  /* 0x0000002b4e2b7224 */ /* 0x000fe200078e02ff */
[----:B------:R-:W-:Y:S01]  /*6370*/  MOV R83, R116 ;  /* 0x0000007400537202 */ /* 0x000fe20000000f00 */
[----:B------:R-:W-:Y:S01]  /*6380*/  IMAD R37, R82, R80, R37 ;  /* 0x0000005052257224 */ /* 0x000fe200078e0225 */
[----:B------:R-:W-:Y:S01]  /*6390*/  I2IP.S8.S32.SAT R172, R33, R32, R172 ;  /* 0x0000002021ac7239 */ /* 0x000fe200000014ac */
[----:B------:R-:W-:Y:S01]  /*63a0*/  IMAD R40, R78, R44, RZ ;  /* 0x0000002c4e287224 */ /* 0x000fe200078e02ff */
[----:B------:R-:W-:Y:S01]  /*63b0*/  SHF.R.S32.HI R82, RZ, 0x18, R118 ;  /* 0x00000018ff527819 */ /* 0x000fe20000011476 */
[-C--:B------:R-:W-:Y:S01]  /*63c0*/  IMAD R38, R85, R80.reuse, R38 ;  /* 0x0000005055267224 */ /* 0x080fe200078e0226 */
[----:B------:R-:W-:Y:S01]  /*63d0*/  SHF.L.U32 R117, R98, 0x8, RZ ;  /* 0x0000000862757819 */ /* 0x000fe200000006ff */
[-C--:B------:R-:W-:Y:S01]  /*63e0*/  IMAD R43, R94, R80.reuse, R43 ;  /* 0x000000505e2b7224 */ /* 0x080fe200078e022b */
[----:B------:R-:W-:Y:S01]  /*63f0*/  SHF.R.S32.HI R95, RZ, 0x18, R98 ;  /* 0x00000018ff5f7819 */ /* 0x000fe20000011462 */
[C---:B------:R-:W-:Y:S01]  /*6400*/  IMAD R41, R78.reuse, R45, RZ ;  /* 0x0000002d4e297224 */ /* 0x040fe200078e02ff */
[----:B------:R-:W-:Y:S01]  /*6410*/  SHF.R.S32.HI R85, RZ, 0x18, R114 ;  /* 0x00000018ff557819 */ /* 0x000fe20000011472 */
[----:B------:R-:W-:Y:S01]  /*6420*/  IMAD R40, R81, R80, R40 ;  /* 0x0000005051287224 */ /* 0x000fe200078e0228 */
[----:B------:R-:W-:Y:S01]  /*6430*/  SHF.R.S32.HI R81, RZ, 0x18, R117 ;  /* 0x00000018ff517819 */ /* 0x000fe20000011475 */
[C---:B------:R-:W-:Y:S01]  /*6440*/  IMAD R42, R78.reuse, R46, RZ ;  /* 0x0000002e4e2a7224 */ /* 0x040fe200078e02ff */
[----:B------:R-:W-:Y:S01]  /*6450*/  I2IP.S8.S32.SAT R173, R43, R38, RZ ;  /* 0x000000262bad7239 */ /* 0x000fe200000014ff */
[----:B------:R-:W-:Y:S01]  /*6460*/  IMAD R47, R78, R47, RZ ;  /* 0x0000002f4e2f7224 */ /* 0x000fe200078e02ff */
[----:B------:R-:W-:Y:S01]  /*6470*/  SHF.R.S32.HI R96, RZ, 0x18, R99 ;  /* 0x00000018ff607819 */ /* 0x000fe20000011463 */
[----:B------:R-:W-:Y:S01]  /*6480*/  IMAD R41, R82, R80, R41 ;  /* 0x0000005052297224 */ /* 0x000fe200078e0229 */
[----:B------:R-:W-:Y:S01]  /*6490*/  I2IP.S8.S32.SAT R173, R37, R36, R173 ;  /* 0x0000002425ad7239 */ /* 0x000fe200000014ad */
[C---:B------:R-:W-:Y:S01]  /*64a0*/  IMAD R44, R78.reuse, R48, RZ ;  /* 0x000000304e2c7224 */ /* 0x040fe200078e02ff */
[----:B------:R-:W-:Y:S01]  /*64b0*/  SHF.R.S32.HI R82, RZ, 0x18, R115 ;  /* 0x00000018ff527819 */ /* 0x000fe20000011473 */
[-C--:B------:R-:W-:Y:S01]  /*64c0*/  IMAD R42, R81, R80.reuse, R42 ;  /* 0x00000050512a7224 */ /* 0x080fe200078e022a */
[----:B------:R-:W-:Y:S01]  /*64d0*/  SHF.R.S32.HI R97, RZ, 0x18, R100 ;  /* 0x00000018ff617819 */ /* 0x000fe20000011464 */
[C---:B------:R-:W-:Y:S01]  /*64e0*/  IMAD R45, R78.reuse, R49, RZ ;  /* 0x000000314e2d7224 */ /* 0x040fe200078e02ff */
[----:B------:R-:W-:Y:S01]  /*64f0*/  SHF.R.S32.HI R98, RZ, 0x18, R101 ;  /* 0x00000018ff627819 */ /* 0x000fe20000011465 */
[----:B------:R-:W-:Y:S01]  /*6500*/  IMAD R47, R95, R80, R47 ;  /* 0x000000505f2f7224 */ /* 0x000fe200078e022f */
[----:B------:R-:W-:Y:S01]  /*6510*/  SHF.R.S32.HI R99, RZ, 0x18, R102 ;  /* 0x00000018ff637819 */ /* 0x000fe20000011466 */
[----:B------:R-:W-:Y:S01]  /*6520*/  IMAD R46, R78, R50, RZ ;  /* 0x000000324e2e7224 */ /* 0x000fe200078e02ff */
[----:B------:R-:W-:Y:S01]  /*6530*/  SHF.L.U32 R111, R100, 0x8, RZ ;  /* 0x00000008646f7819 */ /* 0x000fe200000006ff */
        /* <DEDUP_REMOVED lines=9> */
[----:B------:R-:W-:Y:S01]  /*65d0*/  SHF.R.S32.HI R100, RZ, 0x18, R103 ;  /* 0x00000018ff647819 */ /* 0x000fe20000011467 */
[----:B------:R-:W-:Y:S01]  /*65e0*/  IMAD.MOV.U32 R81, RZ, RZ, R113 ;  /* 0x000000ffff517224 */ /* 0x000fe200078e0071 */
[----:B------:R-:W-:Y:S01]  /*65f0*/  SHF.L.U32 R108, R101, 0x8, RZ ;  /* 0x00000008656c7819 */ /* 0x000fe200000006ff */
[-C--:B------:R-:W-:Y:S01]  /*6600*/  IMAD R51, R96, R80.reuse, R51 ;  /* 0x0000005060337224 */ /* 0x080fe200078e0233 */
[----:B------:R-:W-:Y:S01]  /*6610*/  SHF.L.U32 R105, R102, 0x8, RZ ;  /* 0x0000000866697819 */ /* 0x000fe200000006ff */
[C---:B------:R-:W-:Y:S01]  /*6620*/  IMAD R49, R78.reuse, R53, RZ ;  /* 0x000000354e317224 */ /* 0x040fe200078e02ff */
[----:B------:R-:W-:Y:S01]  /*6630*/  SHF.L.U32 R102, R103, 0x10, RZ ;  /* 0x0000001067667819 */ /* 0x000fe200000006ff */
[----:B------:R-:W-:Y:S01]  /*6640*/  IMAD R48, R81, R80, R48 ;  /* 0x0000005051307224 */ /* 0x000fe200078e0230 */
[----:B------:R-:W-:Y:S01]  /*6650*/  SHF.R.S32.HI R81, RZ, 0x18, R111 ;  /* 0x00000018ff517819 */ /* 0x000fe2000001146f */
[C---:B------:R-:W-:Y:S01]  /*6660*/  IMAD R50, R78.reuse, R54, RZ ;  /* 0x000000364e327224 */ /* 0x040fe200078e02ff */
[----:B------:R-:W-:Y:S01]  /*6670*/  I2IP.S8.S32.SAT R175, R51, R46, RZ ;  /* 0x0000002e33af7239 */ /* 0x000fe200000014ff */
[----:B------:R-:W-:Y:S01]  /*6680*/  IMAD R55, R78, R55, RZ ;  /* 0x000000374e377224 */ /* 0x000fe200078e02ff */
[----:B------:R-:W-:Y:S01]  /*6690*/  SHF.L.U32 R101, R103, 0x8, RZ ;  /* 0x0000000867657819 */ /* 0x000fe200000006ff */
[----:B------:R-:W-:Y:S01]  /*66a0*/  IMAD R49, R82, R80, R49 ;  /* 0x0000005052317224 */ /* 0x000fe200078e0231 */
[----:B------:R-:W-:Y:S01]  /*66b0*/  I2IP.S8.S32.SAT R175, R45, R44, R175 ;  /* 0x0000002c2daf7239 */ /* 0x000fe200000014af */
[C---:B------:R-:W-:Y:S01]  /*66c0*/  IMAD R52, R78.reuse, R56, RZ ;  /* 0x000000384e347224 */ /* 0x040fe200078e02ff */
[----:B------:R-:W-:Y:S01]  /*66d0*/  SHF.R.S32.HI R82, RZ, 0x18, R109 ;  /* 0x00000018ff527819 */ /* 0x000fe2000001146d */
[-C--:B------:R-:W-:Y:S01]  /*66e0*/  IMAD R50, R81, R80.reuse, R50 ;  /* 0x0000005051327224 */ /* 0x080fe200078e0232 */
[----:B------:R-:W-:Y:S01]  /*66f0*/  SHF.R.S32.HI R81, RZ, 0x18, R108 ;  /* 0x00000018ff517819 */ /* 0x000fe2000001146c */
[C---:B------:R-:W-:Y:S01]  /*6700*/  IMAD R53, R78.reuse, R57, RZ ;  /* 0x000000394e357224 */ /* 0x040fe200078e02ff */
[----:B------:R1:W-:Y:S01]  /*6710*/  STS.128 [R178+0x2200], R172 ;  /* 0x002200acb2007388 */ /* 0x0003e20000000c00 */
[----:B------:R-:W-:Y:S02]  /*6720*/  IMAD R55, R97, R80, R55 ;  /* 0x0000005061377224 */ /* 0x000fe400078e0237 */
[C---:B------:R-:W-:Y:S02]  /*6730*/  IMAD R54, R78.reuse, R58, RZ ;  /* 0x0000003a4e367224 */ /* 0x040fe400078e02ff */
[----:B------:R-:W-:Y:S01]  /*6740*/  IMAD R52, R83, R80, R52 ;  /* 0x0000005053347224 */ /* 0x000fe200078e0234 */
[----:B------:R-:W-:Y:S01]  /*6750*/  I2IP.S8.S32.SAT R192, R55, R50, RZ ;  /* 0x0000003237c07239 */ /* 0x000fe200000014ff */
[----:B------:R-:W-:Y:S01]  /*6760*/  IMAD R59, R78, R59, RZ ;  /* 0x0000003b4e3b7224 */ /* 0x000fe200078e02ff */
[----:B------:R-:W-:Y:S01]  /*6770*/  MOV R83, R107 ;  /* 0x0000006b00537202 */ /* 0x000fe20000000f00 */
[----:B------:R-:W-:Y:S01]  /*6780*/  IMAD R53, R82, R80, R53 ;  /* 0x0000005052357224 */ /* 0x000fe200078e0235 */
[----:B------:R-:W-:Y:S01]  /*6790*/  I2IP.S8.S32.SAT R192, R49, R48, R192 ;  /* 0x0000003031c07239 */ /* 0x000fe200000014c0 */
[C---:B------:R-:W-:Y:S01]  /*67a0*/  IMAD R56, R78.reuse, R60, RZ ;  /* 0x0000003c4e387224 */ /* 0x040fe200078e02ff */
[----:B------:R-:W-:Y:S01]  /*67b0*/  SHF.R.S32.HI R82, RZ, 0x18, R106 ;  /* 0x00000018ff527819 */ /* 0x000fe2000001146a */
[-C--:B------:R-:W-:Y:S01]  /*67c0*/  IMAD R54, R81, R80.reuse, R54 ;  /* 0x0000005051367224 */ /* 0x080fe200078e0236 */
[----:B------:R-:W-:Y:S01]  /*67d0*/  SHF.R.S32.HI R81, RZ, 0x18, R105 ;  /* 0x00000018ff517819 */ /* 0x000fe20000011469 */
[----:B------:R-:W-:Y:S02]  /*67e0*/  IMAD R57, R78, R61, RZ ;  /* 0x0000003d4e397224 */ /* 0x000fe400078e02ff */
[----:B------:R-:W-:Y:S02]  /*67f0*/  IMAD R59, R98, R80, R59 ;  /* 0x00000050623b7224 */ /* 0x000fe400078e023b */
[C---:B------:R-:W-:Y:S02]  /*6800*/  IMAD R58, R78.reuse, R62, RZ ;  /* 0x0000003e4e3a7224 */ /* 0x040fe400078e02ff */
[----:B------:R-:W-:Y:S01]  /*6810*/  IMAD R56, R83, R80, R56 ;  /* 0x0000005053387224 */ /* 0x000fe200078e0238 */
[----:B------:R-:W-:Y:S01]  /*6820*/  I2IP.S8.S32.SAT R193, R59, R54, RZ ;  /* 0x000000363bc17239 */ /* 0x000fe200000014ff */
[----:B------:R-:W-:Y:S01]  /*6830*/  IMAD R63, R78, R63, RZ ;  /* 0x0000003f4e3f7224 */ /* 0x000fe200078e02ff */
[----:B------:R-:W-:Y:S01]  /*6840*/  MOV R83, R104 ;  /* 0x0000006800537202 */ /* 0x000fe20000000f00 */
[----:B------:R-:W-:Y:S01]  /*6850*/  IMAD R57, R82, R80, R57 ;  /* 0x0000005052397224 */ /* 0x000fe200078e0239 */
[----:B------:R-:W-:Y:S01]  /*6860*/  SHF.R.S32.HI R82, RZ, 0x18, R102 ;  /* 0x00000018ff527819 */ /* 0x000fe20000011466 */
[C---:B------:R-:W-:Y:S01]  /*6870*/  IMAD R60, R78.reuse, R64, RZ ;  /* 0x000000404e3c7224 */ /* 0x040fe200078e02ff */
[----:B------:R-:W-:Y:S01]  /*6880*/  I2IP.S8.S32.SAT R193, R53, R52, R193 ;  /* 0x0000003435c17239 */ /* 0x000fe200000014c1 */
[-C--:B------:R-:W-:Y:S01]  /*6890*/  IMAD R58, R81, R80.reuse, R58 ;  /* 0x00000050513a7224 */ /* 0x080fe200078e023a */
[----:B------:R-:W-:Y:S01]  /*68a0*/  SHF.R.S32.HI R81, RZ, 0x18, R101 ;  /* 0x00000018ff517819 */ /* 0x000fe20000011465 */
[C---:B------:R-:W-:Y:S02]  /*68b0*/  IMAD R61, R78.reuse, R65, RZ ;  /* 0x000000414e3d7224 */ /* 0x040fe400078e02ff */
[-C--:B------:R-:W-:Y:S02]  /*68c0*/  IMAD R63, R99, R80.reuse, R63 ;  /* 0x00000050633f7224 */ /* 0x080fe400078e023f */
[----:B------:R-:W-:Y:S02]  /*68d0*/  IMAD R60, R83, R80, R60 ;  /* 0x00000050533c7224 */ /* 0x000fe400078e023c */
[----:B------:R-:W-:Y:S01]  /*68e0*/  IMAD R62, R78, R66, RZ ;  /* 0x000000424e3e7224 */ /* 0x000fe200078e02ff */
[----:B------:R-:W-:Y:S01]  /*68f0*/  I2IP.S8.S32.SAT R194, R63, R58, RZ ;  /* 0x0000003a3fc27239 */ /* 0x000fe200000014ff */
[----:B------:R-:W-:Y:S02]  /*6900*/  IMAD R61, R82, R80, R61 ;  /* 0x00000050523d7224 */ /* 0x000fe400078e023d */
[----:B------:R-:W-:Y:S01]  /*6910*/  IMAD R67, R78, R67, RZ ;  /* 0x000000434e437224 */ /* 0x000fe200078e02ff */
[----:B------:R-:W-:Y:S01]  /*6920*/  I2IP.S8.S32.SAT R194, R57, R56, R194 ;  /* 0x0000003839c27239 */ /* 0x000fe200000014c2 */
[-C--:B------:R-:W-:Y:S02]  /*6930*/  IMAD R62, R81, R80.reuse, R62 ;  /* 0x00000050513e7224 */ /* 0x080fe400078e023e */
[----:B------:R-:W-:Y:S05]  /*6940*/  IMAD R67, R100, R80, R67 ;  /* 0x0000005064437224 */ /* 0x000fea00078e0243 */
[----:B------:R-:W-:Y:S04]  /*6950*/  I2IP.S8.S32.SAT R189, R67, R62, RZ ;  /* 0x0000003e43bd7239 */ /* 0x000fe800000014ff */
[----:B------:R-:W-:Y:S02]  /*6960*/  I2IP.S8.S32.SAT R195, R61, R60, R189 ;  /* 0x0000003c3dc37239 */ /* 0x000fe400000014bd */
[----:B------:R-:W-:Y:S03]  /*6970*/  IADD3 R189, PT, PT, R76, 0x1, RZ ;  /* 0x000000014cbd7810 */ /* 0x000fe60007ffe0ff */
[----:B------:R1:W-:Y:S01]  /*6980*/  STS.128 [R177+0x2200], R192 ;  /* 0x002200c0b1007388 */ /* 0x0003e20000000c00 */
[----:B------:R-:W-:Y:S01]  /*6990*/  @!PT LDS RZ, [RZ] ;  /* 0x00000000fffff984 */ /* 0x000fe20000000800 */
[----:B------:R-:W-:Y:S01]  /*69a0*/  @!PT LDS RZ, [RZ] ;  /* 0x00000000fffff984 */ /* 0x000fe20000000800 */
[----:B------:R-:W-:Y:S01]  /*69b0*/  @!PT LDS RZ, [RZ] ;  /* 0x00000000fffff984 */ /* 0x000fe20000000800 */
[----:B------:R-:W-:Y:S01]  /*69c0*/  @!PT LDS RZ, [RZ] ;  /* 0x00000000fffff984 */ /* 0x000fe20000000800 */
[----:B------:R3:W-:Y:S07]  /*69d0*/  MEMBAR.ALL.CTA ;  /* 0x0000000000007992 */ /* 0x0007ee0000008000 */
[----:B---3--:R-:W3:Y:S02]  /*69e0*/  FENCE.VIEW.ASYNC.S ;  /* 0x00000000000073c6 */ /* 0x008ee40000000000 */
[----:B---3--:R-:W-:Y:S06]  /*69f0*/  BAR.SYNC.DEFER_BLOCKING 0x1, 0x80 ;  /* 0x0042000000007b1d */ /* 0x008fec0000010000 */
[----:B------:R-:W-:Y:S05]  /*6a00*/  @P0 BRA `(.L_x_95) ;  /* 0x0000000000340947 */ /* 0x000fea0003800000 */
[----:B------:R-:W-:Y:S01]  /*6a10*/  UIADD3 UR12, UPT, UPT, UR43, 0x2200, URZ ;  /* 0x000022002b0c7890 */ /* 0x000fe2000fffe0ff */
[----:B------:R-:W-:Y:S01]  /*6a20*/  R2UR UR9, R165 ;  /* 0x00000000a50972ca */ /* 0x000fe200000e0000 */
[----:B------:R-:W-:Y:S01]  /*6a30*/  UIADD3 UR10, UP0, UPT, UR46, 0x680, URZ ;  /* 0x000006802e0a7890 */ /* 0x000fe2000ff1e0ff */
[----:B------:R-:W-:Y:S01]  /*6a40*/  R2UR UR8, R167 ;  /* 0x00000000a70872ca */ /* 0x000fe200000e0000 */
[----:B------:R-:W-:Y:S02]  /*6a50*/  UMOV UR7, UR36 ;  /* 0x0000002400077c82 */ /* 0x000fe40008000000 */
[----:B------:R-:W-:Y:S01]  /*6a60*/  IMAD.U32 R186, RZ, RZ, UR12 ;  /* 0x0000000cffba7e24 */ /* 0x000fe2000f8e00ff */
[----:B------:R-:W-:Y:S04]  /*6a70*/  UIADD3.X UR11, UPT, UPT, URZ, UR47, URZ, UP0, !UPT ;  /* 0x0000002fff0b7290 */ /* 0x000fe800087fe4ff */
[----:B------:R-:W-:Y:S03]  /*6a80*/  R2UR UR4, R186 ;  /* 0x00000000ba0472ca */ /* 0x000fe600000e0000 */
[----:B------:R-:W-:Y:S02]  /*6a90*/  USHF.L.U32 UR5, UR9, 0x6, URZ ;  /* 0x0000000609057899 */ /* 0x000fe400080006ff */
[----:B------:R-:W-:Y:S09]  /*6aa0*/  USHF.L.U32 UR6, UR8, 0x7, URZ ;  /* 0x0000000708067899 */ /* 0x000ff200080006ff */
[----:B------:R3:W-:Y:S01]  /*6ab0*/  UTMASTG.3D [UR4], [UR10] ;  /* 0x000000040a0073b5 */ /* 0x0007e20008010000 */
[----:B------:R0:W-:Y:S01]  /*6ac0*/  UTMACMDFLUSH ;  /* 0x00000000000079b7 */ /* 0x0001e20000000000 */
[----:B---3--:R-:W-:Y:S04]  /*6ad0*/  DEPBAR.LE SB0, 0x0 ;  /* 0x000080000000791a */ /* 0x008fe80000000000 */
.L_x_95:
[----:B------:R-:W-:Y:S05]  /*6ae0*/  BSYNC.RECONVERGENT B0 ;  /* 0x0000000000007941 */ /* 0x000fea0003800200 */
.L_x_94:
[----:B------:R-:W-:Y:S01]  /*6af0*/  BAR.SYNC.DEFER_BLOCKING 0x1, 0x80 ;  /* 0x0042000000007b1d */ /* 0x000fe20000010000 */
[----:B------:R-:W-:Y:S01]  /*6b00*/  ISETP.NE.AND P2, PT, R187, RZ, PT ;  /* 0x000000ffbb00720c */ /* 0x000fe20003f45270 */
[----:B------:R-:W-:Y:S01]  /*6b10*/  IMAD.IADD R165, R75, 0x1, R164 ;  /* 0x000000014ba57824 */ /* 0x000fe200078e02a4 */
[----:B------:R-:W-:Y:S01]  /*6b20*/  ISETP.NE.AND P0, PT, R188, 0x2, PT ;  /* 0x00000002bc00780c */ /* 0x000fe20003f05270 */
[----:B------:R-:W-:Y:S01]  /*6b30*/  IMAD.IADD R167, R77, 0x1, R166 ;  /* 0x000000014da77824 */ /* 0x000fe200078e02a6 */
[----:B------:R-:W-:Y:S02]  /*6b40*/  ISETP.NE.AND P1, PT, R189, 0x4, PT ;  /* 0x00000004bd00780c */ /* 0x000fe40003f25270 */
[----:B------:R-:W-:Y:S02]  /*6b50*/  SEL R3, RZ, 0x1, P0 ;  /* 0x00000001ff037807 */ /* 0x000fe40000000000 */
[----:B------:R-:W-:Y:S02]  /*6b60*/  SEL R0, RZ, 0x1, P1 ;  /* 0x00000001ff007807 */ /* 0x000fe40000800000 */
[----:B------:R-:W-:Y:S02]  /*6b70*/  LOP3.LUT R184, R184, R3, RZ, 0x3c, !PT ;  /* 0x00000003b8b87212 */ /* 0x000fe400078e3cff */
[----:B------:R-:W-:Y:S02]  /*6b80*/  LOP3.LUT R185, R185, R0, RZ, 0x3c, !PT ;  /* 0x00000000b9b97212 */ /* 0x000fe400078e3cff */
[----:B------:R-:W-:Y:S02]  /*6b90*/  @P2 R2UR UR36, R182 ;  /* 0x00000000b62422ca */ /* 0x000fe400000e0000 */
[----:B------:R-:W-:Y:S02]  /*6ba0*/  SEL R188, R188, RZ, P0 ;  /* 0x000000ffbcbc7207 */ /* 0x000fe40000000000 */
[----:B------:R-:W-:Y:S01]  /*6bb0*/  SEL R76, R189, RZ, P1 ;  /* 0x000000ffbd4c7207 */ /* 0x000fe20000800000 */
[----:B------:R-:W-:Y:S10]  /*6bc0*/  @P2 BRA `(.L_x_96) ;  /* 0xffffffdc00342947 */ /* 0x000ff4000383ffff */
[----:B------:R-:W-:Y:S05]  /*6bd0*/  EXIT ;  /* 0x000000000000794d */ /* 0x000fea0003800000 */
.L_x_19:
[----:B--2---:R2:W1:Y:S02]  /*6be0*/  SYNCS.PHASECHK.TRANS64.TRYWAIT P0, [R3+URZ+0xf0], R2 ;  /* 0x0000f002030075a7 */ /* 0x00446400080011ff */
[----:B-1----:R-:W-:Y:S05]  /*6bf0*/  @!P0 NANOSLEEP.SYNCS 0x989680 ;  /* 0x009896800000895d */ /* 0x002fea0003900000 */
[----:B------:R-:W1:Y:S02]  /*6c00*/  @!P0 SYNCS.PHASECHK.TRANS64 P0, [R3+URZ+0xf0], R2 ;  /* 0x0000f002030085a7 */ /* 0x000e6400080010ff */
[----:B-1----:R-:W-:Y:S05]  /*6c10*/  @!P0 BRA `(.L_x_19) ;  /* 0xfffffffc00f08947 */ /* 0x002fea000383ffff */
[----:B------:R-:W-:Y:S05]  /*6c20*/  BRA `(.L_x_97) ;  /* 0xffffffa800687947 */ /* 0x000fea000383ffff */
.L_x_22:
[----:B-1----:R-:W-:-:S07]  /*6c30*/  MOV R2, UR33 ;  /* 0x0000002100027c02 */ /* 0x002fce0008000f00 */
.L_x_98:
[----:B-1----:R1:W2:Y:S02]  /*6c40*/  SYNCS.PHASECHK.TRANS64.TRYWAIT P0, [R2+URZ+0x30], R5 ;  /* 0x00003005020075a7 */ /* 0x0022a400080011ff */
[----:B--2---:R-:W-:Y:S05]  /*6c50*/  @!P0 NANOSLEEP.SYNCS 0x989680 ;  /* 0x009896800000895d */ /* 0x004fea0003900000 */
[----:B------:R-:W2:Y:S02]  /*6c60*/  @!P0 SYNCS.PHASECHK.TRANS64 P0, [R2+URZ+0x30], R5 ;  /* 0x00003005020085a7 */ /* 0x000ea400080010ff */
[----:B--2---:R-:W-:Y:S05]  /*6c70*/  @!P0 BRA `(.L_x_98) ;  /* 0xfffffffc00f08947 */ /* 0x004fea000383ffff */
[----:B------:R-:W-:Y:S05]  /*6c80*/  BRA `(.L_x_21) ;  /* 0xffffffa800b87947 */ /* 0x000fea000383ffff */
.L_x_28:
[----:B-1----:R-:W-:-:S07]  /*6c90*/  MOV R2, UR17 ;  /* 0x0000001100027c02 */ /* 0x002fce0008000f00 */
.L_x_99:
[----:B-1----:R1:W2:Y:S02]  /*6ca0*/  SYNCS.PHASECHK.TRANS64.TRYWAIT P0, [R2+URZ+0x30], R5 ;  /* 0x00003005020075a7 */ /* 0x0022a400080011ff */
[----:B--2---:R-:W-:Y:S05]  /*6cb0*/  @!P0 NANOSLEEP.SYNCS 0x989680 ;  /* 0x009896800000895d */ /* 0x004fea0003900000 */
[----:B------:R-:W2:Y:S02]  /*6cc0*/  @!P0 SYNCS.PHASECHK.TRANS64 P0, [R2+URZ+0x30], R5 ;  /* 0x00003005020085a7 */ /* 0x000ea400080010ff */
[----:B--2---:R-:W-:Y:S05]  /*6cd0*/  @!P0 BRA `(.L_x_99) ;  /* 0xfffffffc00f08947 */ /* 0x004fea000383ffff */
[----:B------:R-:W-:Y:S05]  /*6ce0*/  BRA `(.L_x_27) ;  /* 0xffffffac00607947 */ /* 0x000fea000383ffff */
.L_x_32:
[----:B-1----:R1:W2:Y:S02]  /*6cf0*/  SYNCS.PHASECHK.TRANS64.TRYWAIT P0, [R2+URZ+0x80], R3 ;  /* 0x00008003020075a7 */ /* 0x0022a400080011ff */
[----:B--2---:R-:W-:Y:S05]  /*6d00*/  @!P0 NANOSLEEP.SYNCS 0x989680 ;  /* 0x009896800000895d */ /* 0x004fea0003900000 */
[----:B------:R-:W2:Y:S02]  /*6d10*/  @!P0 SYNCS.PHASECHK.TRANS64 P0, [R2+URZ+0x80], R3 ;  /* 0x00008003020085a7 */ /* 0x000ea400080010ff */
[----:B--2---:R-:W-:Y:S05]  /*6d20*/  @!P0 BRA `(.L_x_32) ;  /* 0xfffffffc00f08947 */ /* 0x004fea000383ffff */
[----:B------:R-:W-:Y:S05]  /*6d30*/  BRA `(.L_x_100) ;  /* 0xffffffac00f07947 */ /* 0x000fea000383ffff */
.L_x_36:
[----:B----4-:R-:W-:-:S07]  /*6d40*/  MOV R0, UR5 ;  /* 0x0000000500007c02 */ /* 0x010fce0008000f00 */
.L_x_101:
[----:B-1----:R1:W2:Y:S02]  /*6d50*/  SYNCS.PHASECHK.TRANS64.TRYWAIT P0, [R0+URZ], R3 ;  /* 0x00000003000075a7 */ /* 0x0022a400080011ff */
[----:B--2---:R-:W-:Y:S05]  /*6d60*/  @!P0 NANOSLEEP.SYNCS 0x989680 ;  /* 0x009896800000895d */ /* 0x004fea0003900000 */
[----:B------:R-:W2:Y:S02]  /*6d70*/  @!P0 SYNCS.PHASECHK.TRANS64 P0, [R0+URZ], R3 ;  /* 0x00000003000085a7 */ /* 0x000ea400080010ff */
[----:B--2---:R-:W-:Y:S05]  /*6d80*/  @!P0 BRA `(.L_x_101) ;  /* 0xfffffffc00f08947 */ /* 0x004fea000383ffff */
[----:B------:R-:W-:Y:S05]  /*6d90*/  BRA `(.L_x_102) ;  /* 0xffffffb400607947 */ /* 0x000fea000383ffff */
.L_x_37:
[----:B----4-:R-:W-:-:S07]  /*6da0*/  MOV R0, UR5 ;  /* 0x0000000500007c02 */ /* 0x010fce0008000f00 */
.L_x_103:
[----:B-1----:R1:W2:Y:S02]  /*6db0*/  SYNCS.PHASECHK.TRANS64.TRYWAIT P0, [R0+URZ], R3 ;  /* 0x00000003000075a7 */ /* 0x0022a400080011ff */
[----:B--2---:R-:W-:Y:S05]  /*6dc0*/  @!P0 NANOSLEEP.SYNCS 0x989680 ;  /* 0x009896800000895d */ /* 0x004fea0003900000 */
[----:B------:R-:W2:Y:S02]  /*6dd0*/  @!P0 SYNCS.PHASECHK.TRANS64 P0, [R0+URZ], R3 ;  /* 0x00000003000085a7 */ /* 0x000ea400080010ff */
[----:B--2---:R-:W-:Y:S05]  /*6de0*/  @!P0 BRA `(.L_x_103) ;  /* 0xfffffffc00f08947 */ /* 0x004fea000383ffff */
[----:B------:R-:W-:Y:S05]  /*6df0*/  BRA `(.L_x_104) ;  /* 0xffffffb4006c7947 */ /* 0x000fea000383ffff */
.L_x_38:
[----:B----4-:R-:W-:-:S07]  /*6e00*/  MOV R0, UR5 ;  /* 0x0000000500007c02 */ /* 0x010fce0008000f00 */
.L_x_105:
[----:B-1----:R1:W2:Y:S02]  /*6e10*/  SYNCS.PHASECHK.TRANS64.TRYWAIT P0, [R0+URZ], R3 ;  /* 0x00000003000075a7 */ /* 0x0022a400080011ff */
[----:B--2---:R-:W-:Y:S05]  /*6e20*/  @!P0 NANOSLEEP.SYNCS 0x989680 ;  /* 0x009896800000895d */ /* 0x004fea0003900000 */
[----:B------:R-:W2:Y:S02]  /*6e30*/  @!P0 SYNCS.PHASECHK.TRANS64 P0, [R0+URZ], R3 ;  /* 0x00000003000085a7 */ /* 0x000ea400080010ff */
[----:B--2---:R-:W-:Y:S05]  /*6e40*/  @!P0 BRA `(.L_x_105) ;  /* 0xfffffffc00f08947 */ /* 0x004fea000383ffff */
[----:B------:R-:W-:Y:S05]  /*6e50*/  BRA `(.L_x_106) ;  /* 0xffffffb400787947 */ /* 0x000fea000383ffff */
.L_x_39:
[----:B----4-:R-:W-:-:S07]  /*6e60*/  MOV R0, UR5 ;  /* 0x0000000500007c02 */ /* 0x010fce0008000f00 */
.L_x_107:
[----:B-1----:R1:W2:Y:S02]  /*6e70*/  SYNCS.PHASECHK.TRANS64.TRYWAIT P0, [R0+URZ], R3 ;  /* 0x00000003000075a7 */ /* 0x0022a400080011ff */
[----:B--2---:R-:W-:Y:S05]  /*6e80*/  @!P0 NANOSLEEP.SYNCS 0x989680 ;  /* 0x009896800000895d */ /* 0x004fea0003900000 */
[----:B------:R-:W2:Y:S02]  /*6e90*/  @!P0 SYNCS.PHASECHK.TRANS64 P0, [R0+URZ], R3 ;  /* 0x00000003000085a7 */ /* 0x000ea400080010ff */
[----:B--2---:R-:W-:Y:S05]  /*6ea0*/  @!P0 BRA `(.L_x_107) ;  /* 0xfffffffc00f08947 */ /* 0x004fea000383ffff */
[----:B------:R-:W-:Y:S05]  /*6eb0*/  BRA `(.L_x_108) ;  /* 0xffffffb400847947 */ /* 0x000fea000383ffff */
.L_x_40:
[----:B----4-:R-:W-:-:S07]  /*6ec0*/  MOV R0, UR5 ;  /* 0x0000000500007c02 */ /* 0x010fce0008000f00 */
.L_x_109:
[----:B-1----:R1:W2:Y:S02]  /*6ed0*/  SYNCS.PHASECHK.TRANS64.TRYWAIT P0, [R0+URZ], R3 ;  /* 0x00000003000075a7 */ /* 0x0022a400080011ff */
[----:B--2---:R-:W-:Y:S05]  /*6ee0*/  @!P0 NANOSLEEP.SYNCS 0x989680 ;  /* 0x009896800000895d */ /* 0x004fea0003900000 */
[----:B------:R-:W2:Y:S02]  /*6ef0*/  @!P0 SYNCS.PHASECHK.TRANS64 P0, [R0+URZ], R3 ;  /* 0x00000003000085a7 */ /* 0x000ea400080010ff */
[----:B--2---:R-:W-:Y:S05]  /*6f00*/  @!P0 BRA `(.L_x_109) ;  /* 0xfffffffc00f08947 */ /* 0x004fea000383ffff */
[----:B------:R-:W-:Y:S05]  /*6f10*/  BRA `(.L_x_110) ;  /* 0xffffffb400907947 */ /* 0x000fea000383ffff */
.L_x_43:
[----:B-1----:R1:W2:Y:S02]  /*6f20*/  SYNCS.PHASECHK.TRANS64.TRYWAIT P0, [R0+URZ+0xe0], R5 ;  /* 0x0000e005000075a7 */ /* 0x0022a400080011ff */
[----:B--2---:R-:W-:Y:S05]  /*6f30*/  @!P0 NANOSLEEP.SYNCS 0x989680 ;  /* 0x009896800000895d */ /* 0x004fea0003900000 */
[----:B------:R-:W2:Y:S02]  /*6f40*/  @!P0 SYNCS.PHASECHK.TRANS64 P0, [R0+URZ+0xe0], R5 ;  /* 0x0000e005000085a7 */ /* 0x000ea400080010ff */
[----:B--2---:R-:W-:Y:S05]  /*6f50*/  @!P0 BRA `(.L_x_43) ;  /* 0xfffffffc00f08947 */ /* 0x004fea000383ffff */
[----:B------:R-:W-:Y:S05]  /*6f60*/  BRA `(.L_x_111) ;  /* 0xffffffb400ec7947 */ /* 0x000fea000383ffff */
.L_x_44:
[----:B------:R-:W-:-:S07]  /*6f70*/  MOV R0, UR5 ;  /* 0x0000000500007c02 */ /* 0x000fce0008000f00 */
.L_x_112:
[----:B-1----:R1:W2:Y:S02]  /*6f80*/  SYNCS.PHASECHK.TRANS64.TRYWAIT P0, [R0+URZ+0x90], R5 ;  /* 0x00009005000075a7 */ /* 0x0022a400080011ff */
[----:B--2---:R-:W-:Y:S05]  /*6f90*/  @!P0 NANOSLEEP.SYNCS 0x989680 ;  /* 0x009896800000895d */ /* 0x004fea0003900000 */
[----:B------:R-:W2:Y:S02]  /*6fa0*/  @!P0 SYNCS.PHASECHK.TRANS64 P0, [R0+URZ+0x90], R5 ;  /* 0x00009005000085a7 */ /* 0x000ea400080010ff */
[----:B--2---:R-:W-:Y:S05]  /*6fb0*/  @!P0 BRA `(.L_x_112) ;  /* 0xfffffffc00f08947 */ /* 0x004fea000383ffff */
[----:B------:R-:W-:Y:S05]  /*6fc0*/  BRA `(.L_x_113) ;  /* 0xffffffb400fc7947 */ /* 0x000fea000383ffff */
.L_x_45:
[----:B-1----:R1:W2:Y:S02]  /*6fd0*/  SYNCS.PHASECHK.TRANS64.TRYWAIT P1, [R0+URZ+0x80], R5 ;  /* 0x00008005000075a7 */ /* 0x0022a400080211ff */
[----:B--2---:R-:W-:Y:S05]  /*6fe0*/  @!P1 NANOSLEEP.SYNCS 0x989680 ;  /* 0x009896800000995d */ /* 0x004fea0003900000 */
[----:B------:R-:W2:Y:S02]  /*6ff0*/  @!P1 SYNCS.PHASECHK.TRANS64 P1, [R0+URZ+0x80], R5 ;  /* 0x00008005000095a7 */ /* 0x000ea400080210ff */
[----:B--2---:R-:W-:Y:S05]  /*7000*/  @!P1 BRA `(.L_x_45) ;  /* 0xfffffffc00f09947 */ /* 0x004fea000383ffff */
[----:B------:R-:W-:Y:S05]  /*7010*/  BRA `(.L_x_114) ;  /* 0xffffffb8002c7947 */ /* 0x000fea000383ffff */
.L_x_48:
[----:B------:R-:W-:-:S07]  /*7020*/  MOV R0, UR5 ;  /* 0x0000000500007c02 */ /* 0x000fce0008000f00 */
.L_x_115:
[----:B-1----:R1:W2:Y:S02]  /*7030*/  SYNCS.PHASECHK.TRANS64.TRYWAIT P0, [R0+URZ+0x90], R3 ;  /* 0x00009003000075a7 */ /* 0x0022a400080011ff */
[----:B--2---:R-:W-:Y:S05]  /*7040*/  @!P0 NANOSLEEP.SYNCS 0x989680 ;  /* 0x009896800000895d */ /* 0x004fea0003900000 */
[----:B------:R-:W2:Y:S02]  /*7050*/  @!P0 SYNCS.PHASECHK.TRANS64 P0, [R0+URZ+0x90], R3 ;  /* 0x00009003000085a7 */ /* 0x000ea400080010ff */
[----:B--2---:R-:W-:Y:S05]  /*7060*/  @!P0 BRA `(.L_x_115) ;  /* 0xfffffffc00f08947 */ /* 0x004fea000383ffff */
[----:B------:R-:W-:Y:S05]  /*7070*/  BRA `(.L_x_47) ;  /* 0xffffffb800807947 */ /* 0x000fea000383ffff */
.L_x_55:
[----:B-1----:R1:W2:Y:S02]  /*7080*/  SYNCS.PHASECHK.TRANS64.TRYWAIT P1, [R0+URZ+0x80], R5 ;  /* 0x00008005000075a7 */ /* 0x0022a400080211ff */
[----:B--2---:R-:W-:Y:S05]  /*7090*/  @!P1 NANOSLEEP.SYNCS 0x989680 ;  /* 0x009896800000995d */ /* 0x004fea0003900000 */
[----:B------:R-:W2:Y:S02]  /*70a0*/  @!P1 SYNCS.PHASECHK.TRANS64 P1, [R0+URZ+0x80], R5 ;  /* 0x00008005000095a7 */ /* 0x000ea400080210ff */
[----:B--2---:R-:W-:Y:S05]  /*70b0*/  @!P1 BRA `(.L_x_55) ;  /* 0xfffffffc00f09947 */ /* 0x004fea000383ffff */
[----:B------:R-:W-:Y:S05]  /*70c0*/  BRA `(.L_x_116) ;  /* 0xffffffbc00f07947 */ /* 0x000fea000383ffff */
.L_x_56:
[----:B------:R-:W-:-:S07]  /*70d0*/  MOV R3, UR7 ;  /* 0x0000000700037c02 */ /* 0x000fce0008000f00 */
.L_x_117:
[----:B-1----:R1:W2:Y:S02]  /*70e0*/  SYNCS.PHASECHK.TRANS64.TRYWAIT P0, [R3+URZ+0xc0], R0 ;  /* 0x0000c000030075a7 */ /* 0x0022a400080011ff */
[----:B--2---:R-:W-:Y:S05]  /*70f0*/  @!P0 NANOSLEEP.SYNCS 0x989680 ;  /* 0x009896800000895d */ /* 0x004fea0003900000 */
[----:B------:R-:W2:Y:S02]  /*7100*/  @!P0 SYNCS.PHASECHK.TRANS64 P0, [R3+URZ+0xc0], R0 ;  /* 0x0000c000030085a7 */ /* 0x000ea400080010ff */
[----:B--2---:R-:W-:Y:S05]  /*7110*/  @!P0 BRA `(.L_x_117) ;  /* 0xfffffffc00f08947 */ /* 0x004fea000383ffff */
[----:B------:R-:W-:Y:S05]  /*7120*/  BRA `(.L_x_118) ;  /* 0xffffffc000287947 */ /* 0x000fea000383ffff */
.L_x_59:
[----:B------:R-:W-:Y:S07]  /*7130*/  MOV R0, UR6 ;  /* 0x0000000600007c02 */ /* 0x000fee0008000f00 */
.L_x_119:
[----:B-1----:R1:W2:Y:S02]  /*7140*/  SYNCS.PHASECHK.TRANS64.TRYWAIT P0, [R0+URZ], R3 ;  /* 0x00000003000075a7 */ /* 0x0022a400080011ff */
[----:B--2---:R-:W-:Y:S05]  /*7150*/  @!P0 NANOSLEEP.SYNCS 0x989680 ;  /* 0x009896800000895d */ /* 0x004fea0003900000 */
[----:B------:R-:W2:Y:S02]  /*7160*/  @!P0 SYNCS.PHASECHK.TRANS64 P0, [R0+URZ], R3 ;  /* 0x00000003000085a7 */ /* 0x000ea400080010ff */
[----:B--2---:R-:W-:Y:S05]  /*7170*/  @!P0 BRA `(.L_x_119) ;  /* 0xfffffffc00f08947 */ /* 0x004fea000383ffff */
[----:B------:R-:W-:Y:S05]  /*7180*/  BRA `(.L_x_58) ;  /* 0xffffffc000447947 */ /* 0x000fea000383ffff */
.L_x_62:
[----:B------:R-:W-:-:S07]  /*7190*/  MOV R0, UR6 ;  /* 0x0000000600007c02 */ /* 0x000fce0008000f00 */
.L_x_120:
[----:B--2---:R2:W4:Y:S02]  /*71a0*/  SYNCS.PHASECHK.TRANS64.TRYWAIT P0, [R0+URZ], R3 ;  /* 0x00000003000075a7 */ /* 0x00452400080011ff */
[----:B----4-:R-:W-:Y:S05]  /*71b0*/  @!P0 NANOSLEEP.SYNCS 0x989680 ;  /* 0x009896800000895d */ /* 0x010fea0003900000 */
[----:B------:R-:W4:Y:S02]  /*71c0*/  @!P0 SYNCS.PHASECHK.TRANS64 P0, [R0+URZ], R3 ;  /* 0x00000003000085a7 */ /* 0x000f2400080010ff */
[----:B----4-:R-:W-:Y:S05]  /*71d0*/  @!P0 BRA `(.L_x_120) ;  /* 0xfffffffc00f08947 */ /* 0x010fea000383ffff */
[----:B------:R-:W-:Y:S05]  /*71e0*/  BRA `(.L_x_121) ;  /* 0xffffffc400207947 */ /* 0x000fea000383ffff */
.L_x_63:
[----:B------:R-:W-:-:S07]  /*71f0*/  MOV R0, UR6 ;  /* 0x0000000600007c02 */ /* 0x000fce0008000f00 */
.L_x_122:
[----:B-1----:R1:W2:Y:S02]  /*7200*/  SYNCS.PHASECHK.TRANS64.TRYWAIT P0, [R0+URZ], R3 ;  /* 0x00000003000075a7 */ /* 0x0022a400080011ff */
[----:B--2---:R-:W-:Y:S05]  /*7210*/  @!P0 NANOSLEEP.SYNCS 0x989680 ;  /* 0x009896800000895d */ /* 0x004fea0003900000 */
[----:B------:R-:W2:Y:S02]  /*7220*/  @!P0 SYNCS.PHASECHK.TRANS64 P0, [R0+URZ], R3 ;  /* 0x00000003000085a7 */ /* 0x000ea400080010ff */
[----:B--2---:R-:W-:Y:S05]  /*7230*/  @!P0 BRA `(.L_x_122) ;  /* 0xfffffffc00f08947 */ /* 0x004fea000383ffff */
[----:B------:R-:W-:Y:S05]  /*7240*/  BRA `(.L_x_123) ;  /* 0xffffffc4002c7947 */ /* 0x000fea000383ffff */
.L_x_64:
[----:B------:R-:W-:-:S07]  /*7250*/  MOV R0, UR6 ;  /* 0x0000000600007c02 */ /* 0x000fce0008000f00 */
.L_x_124:
[----:B-1----:R1:W2:Y:S02]  /*7260*/  SYNCS.PHASECHK.TRANS64.TRYWAIT P0, [R0+URZ], R3 ;  /* 0x00000003000075a7 */ /* 0x0022a400080011ff */
[----:B--2---:R-:W-:Y:S05]  /*7270*/  @!P0 NANOSLEEP.SYNCS 0x989680 ;  /* 0x009896800000895d */ /* 0x004fea0003900000 */
[----:B------:R-:W2:Y:S02]  /*7280*/  @!P0 SYNCS.PHASECHK.TRANS64 P0, [R0+URZ], R3 ;  /* 0x00000003000085a7 */ /* 0x000ea400080010ff */
[----:B--2---:R-:W-:Y:S05]  /*7290*/  @!P0 BRA `(.L_x_124) ;  /* 0xfffffffc00f08947 */ /* 0x004fea000383ffff */
[----:B------:R-:W-:Y:S05]  /*72a0*/  BRA `(.L_x_125) ;  /* 0xffffffc400387947 */ /* 0x000fea000383ffff */
.L_x_65:
[----:B------:R-:W-:-:S07]  /*72b0*/  MOV R0, UR7 ;  /* 0x0000000700007c02 */ /* 0x000fce0008000f00 */
.L_x_126:
[----:B-1----:R1:W2:Y:S02]  /*72c0*/  SYNCS.PHASECHK.TRANS64.TRYWAIT P0, [R0+URZ], R3 ;  /* 0x00000003000075a7 */ /* 0x0022a400080011ff */
[----:B--2---:R-:W-:Y:S05]  /*72d0*/  @!P0 NANOSLEEP.SYNCS 0x989680 ;  /* 0x009896800000895d */ /* 0x004fea0003900000 */
[----:B------:R-:W2:Y:S02]  /*72e0*/  @!P0 SYNCS.PHASECHK.TRANS64 P0, [R0+URZ], R3 ;  /* 0x00000003000085a7 */ /* 0x000ea400080010ff */
[----:B--2---:R-:W-:Y:S05]  /*72f0*/  @!P0 BRA `(.L_x_126) ;  /* 0xfffffffc00f08947 */ /* 0x004fea000383ffff */
[----:B------:R-:W-:Y:S05]  /*7300*/  BRA `(.L_x_127) ;  /* 0xffffffc400447947 */ /* 0x000fea000383ffff */
.L_x_70:
[----:B---3--:R3:W1:Y:S02]  /*7310*/  SYNCS.PHASECHK.TRANS64.TRYWAIT P0, [R0+URZ+0x80], R3 ;  /* 0x00008003000075a7 */ /* 0x00866400080011ff */
[----:B-1----:R-:W-:Y:S05]  /*7320*/  @!P0 NANOSLEEP.SYNCS 0x989680 ;  /* 0x009896800000895d */ /* 0x002fea0003900000 */
[----:B------:R-:W1:Y:S02]  /*7330*/  @!P0 SYNCS.PHASECHK.TRANS64 P0, [R0+URZ+0x80], R3 ;  /* 0x00008003000085a7 */ /* 0x000e6400080010ff */
[----:B-1----:R-:W-:Y:S05]  /*7340*/  @!P0 BRA `(.L_x_70) ;  /* 0xfffffffc00f08947 */ /* 0x002fea000383ffff */
[----:B------:R-:W-:Y:S05]  /*7350*/  BRA `(.L_x_128) ;  /* 0xffffffc800407947 */ /* 0x000fea000383ffff */
.L_x_73:
[----:B------:R-:W-:Y:S07]  /*7360*/  MOV R0, UR6 ;  /* 0x0000000600007c02 */ /* 0x000fee0008000f00 */
.L_x_129:
[----:B-1----:R1:W3:Y:S02]  /*7370*/  SYNCS.PHASECHK.TRANS64.TRYWAIT P0, [R0+URZ+0x78], R3 ;  /* 0x00007803000075a7 */ /* 0x0022e400080011ff */
[----:B---3--:R-:W-:Y:S05]  /*7380*/  @!P0 NANOSLEEP.SYNCS 0x989680 ;  /* 0x009896800000895d */ /* 0x008fea0003900000 */
[----:B------:R-:W3:Y:S02]  /*7390*/  @!P0 SYNCS.PHASECHK.TRANS64 P0, [R0+URZ+0x78], R3 ;  /* 0x00007803000085a7 */ /* 0x000ee400080010ff */
[----:B---3--:R-:W-:Y:S05]  /*73a0*/  @!P0 BRA `(.L_x_129) ;  /* 0xfffffffc00f08947 */ /* 0x008fea000383ffff */
[----:B------:R-:W-:Y:S05]  /*73b0*/  BRA `(.L_x_72) ;  /* 0xffffffcc002c7947 */ /* 0x000fea000383ffff */
.L_x_76:
[----:B------:R-:W-:Y:S07]  /*73c0*/  MOV R3, UR6 ;  /* 0x0000000600037c02 */ /* 0x000fee0008000f00 */
.L_x_130:
[----:B-1----:R1:W2:Y:S02]  /*73d0*/  SYNCS.PHASECHK.TRANS64.TRYWAIT P2, [R3+URZ+0x68], R26 ;  /* 0x0000681a030075a7 */ /* 0x0022a400080411ff */
[----:B--2---:R-:W-:Y:S05]  /*73e0*/  @!P2 NANOSLEEP.SYNCS 0x989680 ;  /* 0x009896800000a95d */ /* 0x004fea0003900000 */
[----:B------:R-:W2:Y:S02]  /*73f0*/  @!P2 SYNCS.PHASECHK.TRANS64 P2, [R3+URZ+0x68], R26 ;  /* 0x0000681a0300a5a7 */ /* 0x000ea400080410ff */
[----:B--2---:R-:W-:Y:S05]  /*7400*/  @!P2 BRA `(.L_x_130) ;  /* 0xfffffffc00f0a947 */ /* 0x004fea000383ffff */
[----:B------:R-:W-:Y:S05]  /*7410*/  BRA `(.L_x_131) ;  /* 0xffffffcc00c07947 */ /* 0x000fea000383ffff */
.L_x_79:
[----:B--2---:R2:W4:Y:S02]  /*7420*/  SYNCS.PHASECHK.TRANS64.TRYWAIT P0, [R0+URZ+0x80], R3 ;  /* 0x00008003000075a7 */ /* 0x00452400080011ff */
[----:B----4-:R-:W-:Y:S05]  /*7430*/  @!P0 NANOSLEEP.SYNCS 0x989680 ;  /* 0x009896800000895d */ /* 0x010fea0003900000 */
[----:B------:R-:W4:Y:S02]  /*7440*/  @!P0 SYNCS.PHASECHK.TRANS64 P0, [R0+URZ+0x80], R3 ;  /* 0x00008003000085a7 */ /* 0x000f2400080010ff */
[----:B----4-:R-:W-:Y:S05]  /*7450*/  @!P0 BRA `(.L_x_79) ;  /* 0xfffffffc00f08947 */ /* 0x010fea000383ffff */
[----:B------:R-:W-:Y:S05]  /*7460*/  BRA `(.L_x_132) ;  /* 0xffffffd400207947 */ /* 0x000fea000383ffff */
.L_x_90:
[----:B-1----:R-:W-:Y:S04]  /*7470*/  MOV R0, UR43 ;  /* 0x0000002b00007c02 */ /* 0x002fe80008000f00 */
[----:B------:R1:W2:Y:S03]  /*7480*/  SYNCS.PHASECHK.TRANS64.TRYWAIT P1, [R0+URZ+0x60], R3 ;  /* 0x00006003000075a7 */ /* 0x0002a600080211ff */
[----:B--2---:R-:W-:Y:S05]  /*7490*/  @!P1 NANOSLEEP.SYNCS 0x989680 ;  /* 0x009896800000995d */ /* 0x004fea0003900000 */
[----:B------:R-:W2:Y:S02]  /*74a0*/  @!P1 SYNCS.PHASECHK.TRANS64 P1, [R0+URZ+0x60], R3 ;  /* 0x00006003000095a7 */ /* 0x000ea400080210ff */
[----:B--2---:R-:W-:Y:S05]  /*74b0*/  @!P1 BRA `(.L_x_90) ;  /* 0xfffffffc00ec9947 */ /* 0x004fea000383ffff */
[----:B------:R-:W-:Y:S05]  /*74c0*/  BRA `(.L_x_89) ;  /* 0xffffffe0001c7947 */ /* 0x000fea000383ffff */
.L_x_92:
[----:B------:R1:W1:Y:S02]  /*74d0*/  SYNCS.PHASECHK.TRANS64.TRYWAIT P1, [R148+URZ+0xa0], R5 ;  /* 0x0000a005940075a7 */ /* 0x00026400080211ff */
[----:B-1----:R-:W-:Y:S05]  /*74e0*/  @!P1 NANOSLEEP.SYNCS 0x989680 ;  /* 0x009896800000995d */ /* 0x002fea0003900000 */
[----:B------:R-:W1:Y:S02]  /*74f0*/  @!P1 SYNCS.PHASECHK.TRANS64 P1, [R148+URZ+0xa0], R5 ;  /* 0x0000a005940095a7 */ /* 0x000e6400080210ff */
[----:B-1----:R-:W-:Y:S05]  /*7500*/  @!P1 BRA `(.L_x_92) ;  /* 0xfffffffc00f09947 */ /* 0x002fea000383ffff */
[----:B------:R-:W-:Y:S05]  /*7510*/  BRA `(.L_x_91) ;  /* 0xffffffe000607947 */ /* 0x000fea000383ffff */
        .weak           $__internal_0_$__cuda_sm10x_tcgen05_guardrail_trap_col_being_dealloced_not_returned_by_alloc
        .type           $__internal_0_$__cuda_sm10x_tcgen05_guardrail_trap_col_being_dealloced_not_returned_by_alloc,@function
        .size           $__internal_0_$__cuda_sm10x_tcgen05_guardrail_trap_col_being_dealloced_not_returned_by_alloc,($__internal_1_$__cuda_sm10x_tcgen05_guardrail_trap_phase_invalid_during_alloc - $__internal_0_$__cuda_sm10x_tcgen05_guardrail_trap_col_being_dealloced_not_returned_by_alloc)
$__internal_0_$__cuda_sm10x_tcgen05_guardrail_trap_col_being_dealloced_not_returned_by_alloc:
[----:B------:R-:W-:Y:S05]  /*7520*/  BPT.TRAP 0x1 ;  /* 0x000000040000795c */ /* 0x000fea0000300000 */
[----:B------:R-:W-:-:S04]  /*7530*/  HFMA2 R3, -RZ, RZ, 0, 0 ;  /* 0x00000000ff037431 */ /* 0x000fc800000001ff */
[----:B------:R-:W-:Y:S05]  /*7540*/  RET.REL.NODEC R2 `(_ZN7cutlass13device_kernelINS_4gemm6kernel13GemmUniversalIN4cute5tupleIJiiiiEEENS1_10collective13CollectiveMmaINS1_35MainloopSm100TmaUmmaWarpSpecializedILi6ELi2ELi4ENS5_IJNS4_1CILi1EEESB_SB_EEEEENS5_IJNSA_ILi128EEENSA_ILi64EEESE_EEEaNS5_IJlSB_lEEEaSH_NS4_8TiledMMAINS4_8MMA_AtomIJNS4_15SM100_MMA_S8_SSIaaiLi128ELi64ELNS4_4UMMA5MajorE0ELSM_0ELNSL_8SaturateE0EEEEEENS4_6LayoutISC_NS5_IJNSA_ILi0EEESR_SR_EEEEENS5_IJNS4_10UnderscoreESU_SU_EEEEENS4_13SM90_TMA_LOADENS4_14ComposedLayoutINS4_7SwizzleILi3ELi4ELi3EEENS4_18smem_ptr_flag_bitsILi8EEENSQ_INS5_IJNSA_ILi8EEESE_EEENS5_IJSE_SB_EEEEEEEvNS4_8identityESX_S17_vS18_EENS_8epilogue10collective18CollectiveEpilogueINS1A_23Sm100TmaWarpSpecializedILi1ELi1ELi64ELb0ELb0EEEJSG_NS5_IJNSQ_ISE_SB_EENSQ_ISF_SB_EEEEEaSH_aSH_NS1A_6fusion15FusionCallbacksIS1E_NS1I_17LinearCombinationIaiaiLNS_15FloatRoundStyleE2EEESG_S1H_JEEENS4_5SM1004TMEM4LOAD26SM100_TMEM_LOAD_32dp32b64xESX_NSY_INSZ_ILi2ELi4ELi3EEES12_NSQ_INS5_IJS13_SF_EEENS5_IJSF_SB_EEEEEEENS4_39AutoVectorizingCopyWithAssumedAlignmentILi128EEENS4_14SM90_TMA_STOREES1W_S1Y_S1Y_EEEvvEEEEvNT_6ParamsE) ;  /* 0xffffff8802ac7950 */ /* 0x000fea0003c3ffff */
        .weak           $__internal_1_$__cuda_sm10x_tcgen05_guardrail_trap_phase_invalid_during_alloc
        .type           $__internal_1_$__cuda_sm10x_tcgen05_guardrail_trap_phase_invalid_during_alloc,@function
        .size           $__internal_1_$__cuda_sm10x_tcgen05_guardrail_trap_phase_invalid_during_alloc,($__internal_2_$__cuda_sm10x_tcgen05_guardrail_trap_unallocated_columns_being_dealloced - $__internal_1_$__cuda_sm10x_tcgen05_guardrail_trap_phase_invalid_during_alloc)
$__internal_1_$__cuda_sm10x_tcgen05_guardrail_trap_phase_invalid_during_alloc:
[----:B------:R-:W-:Y:S05]  /*7550*/  BPT.TRAP 0x1 ;  /* 0x000000040000795c */ /* 0x000fea0000300000 */
[----:B------:R-:W-:-:S04]  /*7560*/  MOV R3, 0x0 ;  /* 0x0000000000037802 */ /* 0x000fc80000000f00 */
[----:B------:R-:W-:Y:S05]  /*7570*/  RET.REL.NODEC R2 `(_ZN7cutlass13device_kernelINS_4gemm6kernel13GemmUniversalIN4cute5tupleIJiiiiEEENS1_10collective13CollectiveMmaINS1_35MainloopSm100TmaUmmaWarpSpecializedILi6ELi2ELi4ENS5_IJNS4_1CILi1EEESB_SB_EEEEENS5_IJNSA_ILi128EEENSA_ILi64EEESE_EEEaNS5_IJlSB_lEEEaSH_NS4_8TiledMMAINS4_8MMA_AtomIJNS4_15SM100_MMA_S8_SSIaaiLi128ELi64ELNS4_4UMMA5MajorE0ELSM_0ELNSL_8SaturateE0EEEEEENS4_6LayoutISC_NS5_IJNSA_ILi0EEESR_SR_EEEEENS5_IJNS4_10UnderscoreESU_SU_EEEEENS4_13SM90_TMA_LOADENS4_14ComposedLayoutINS4_7SwizzleILi3ELi4ELi3EEENS4_18smem_ptr_flag_bitsILi8EEENSQ_INS5_IJNSA_ILi8EEESE_EEENS5_IJSE_SB_EEEEEEEvNS4_8identityESX_S17_vS18_EENS_8epilogue10collective18CollectiveEpilogueINS1A_23Sm100TmaWarpSpecializedILi1ELi1ELi64ELb0ELb0EEEJSG_NS5_IJNSQ_ISE_SB_EENSQ_ISF_SB_EEEEEaSH_aSH_NS1A_6fusion15FusionCallbacksIS1E_NS1I_17LinearCombinationIaiaiLNS_15FloatRoundStyleE2EEESG_S1H_JEEENS4_5SM1004TMEM4LOAD26SM100_TMEM_LOAD_32dp32b64xESX_NSY_INSZ_ILi2ELi4ELi3EEES12_NSQ_INS5_IJS13_SF_EEENS5_IJSF_SB_EEEEEEENS4_39AutoVectorizingCopyWithAssumedAlignmentILi128EEENS4_14SM90_TMA_STOREES1W_S1Y_S1Y_EEEvvEEEEvNT_6ParamsE) ;  /* 0xffffff8802a07950 */ /* 0x000fea0003c3ffff */
        .weak           $__internal_2_$__cuda_sm10x_tcgen05_guardrail_trap_unallocated_columns_being_dealloced
        .type           $__internal_2_$__cuda_sm10x_tcgen05_guardrail_trap_unallocated_columns_being_dealloced,@function
        .size           $__internal_2_$__cuda_sm10x_tcgen05_guardrail_trap_unallocated_columns_being_dealloced,(.L_x_134 - $__internal_2_$__cuda_sm10x_tcgen05_guardrail_trap_unallocated_columns_being_dealloced)
$__internal_2_$__cuda_sm10x_tcgen05_guardrail_trap_unallocated_columns_being_dealloced:
[----:B------:R-:W-:Y:S05]  /*7580*/  BPT.TRAP 0x1 ;  /* 0x000000040000795c */ /* 0x000fea0000300000 */
[----:B------:R-:W-:-:S04]  /*7590*/  HFMA2 R3, -RZ, RZ, 0, 0 ;  /* 0x00000000ff037431 */ /* 0x000fc800000001ff */
[----:B------:R-:W-:Y:S05]  /*75a0*/  RET.REL.NODEC R2 `(_ZN7cutlass13device_kernelINS_4gemm6kernel13GemmUniversalIN4cute5tupleIJiiiiEEENS1_10collective13CollectiveMmaINS1_35MainloopSm100TmaUmmaWarpSpecializedILi6ELi2ELi4ENS5_IJNS4_1CILi1EEESB_SB_EEEEENS5_IJNSA_ILi128EEENSA_ILi64EEESE_EEEaNS5_IJlSB_lEEEaSH_NS4_8TiledMMAINS4_8MMA_AtomIJNS4_15SM100_MMA_S8_SSIaaiLi128ELi64ELNS4_4UMMA5MajorE0ELSM_0ELNSL_8SaturateE0EEEEEENS4_6LayoutISC_NS5_IJNSA_ILi0EEESR_SR_EEEEENS5_IJNS4_10UnderscoreESU_SU_EEEEENS4_13SM90_TMA_LOADENS4_14ComposedLayoutINS4_7SwizzleILi3ELi4ELi3EEENS4_18smem_ptr_flag_bitsILi8EEENSQ_INS5_IJNSA_ILi8EEESE_EEENS5_IJSE_SB_EEEEEEEvNS4_8identityESX_S17_vS18_EENS_8epilogue10collective18CollectiveEpilogueINS1A_23Sm100TmaWarpSpecializedILi1ELi1ELi64ELb0ELb0EEEJSG_NS5_IJNSQ_ISE_SB_EENSQ_ISF_SB_EEEEEaSH_aSH_NS1A_6fusion15FusionCallbacksIS1E_NS1I_17LinearCombinationIaiaiLNS_15FloatRoundStyleE2EEESG_S1H_JEEENS4_5SM1004TMEM4LOAD26SM100_TMEM_LOAD_32dp32b64xESX_NSY_INSZ_ILi2ELi4ELi3EEES12_NSQ_INS5_IJS13_SF_EEENS5_IJSF_SB_EEEEEEENS4_39AutoVectorizingCopyWithAssumedAlignmentILi128EEENS4_14SM90_TMA_STOREES1W_S1Y_S1Y_EEEvvEEEEvNT_6ParamsE) ;  /* 0xffffff8802947950 */ /* 0x000fea0003c3ffff */
.L_x_133:
[----:B------:R-:W-:-:S00]  /*75b0*/  BRA `(.L_x_133) ;  /* 0xfffffffc00fc7947 */ /* 0x000fc0000383ffff */
[----:B------:R-:W-:-:S00]  /*75c0*/  NOP ;  /* 0x0000000000007918 */ /* 0x000fc00000000000 */
        /* <DEDUP_REMOVED lines=11> */
.L_x_134:


//--------------------- .nv.global.init           --------------------------
	.section	.nv.global.init,"aw",@progbits
.nv.global.init:
	.type		$str$27,@object
	.size		$str$27,($str$28 - $str$27)
$str$27:
        /*0000*/ 	.byte	0x28, 0x61, 0x64, 0x64, 0x72, 0x65, 0x73, 0x73, 0x20, 0x26, 0x20, 0x6d, 0x61, 0x73, 0x6b, 0x29
        /*0010*/ 	.byte	0x20, 0x3d, 0x3d, 0x20, 0x30, 0x00
	.type		$str$28,@object
	.size		$str$28,($str$26 - $str$28)
$str$28:
        /*0016*/ 	.byte	0x2f, 0x74, 0x6d, 0x70, 0x2f, 0x63, 0x75, 0x74, 0x6c, 0x61, 0x73, 0x73, 0x5f, 0x73, 0x77, 0x65
        /*0026*/ 	.byte	0x65, 0x70, 0x5f, 0x73, 0x72, 0x63, 0x2f, 0x69, 0x6e, 0x63, 0x6c, 0x75, 0x64, 0x65, 0x2f, 0x63
        /*0036*/ 	.byte	0x75, 0x74, 0x65, 0x2f, 0x70, 0x6f, 0x69, 0x6e, 0x74, 0x65, 0x72, 0x5f, 0x66, 0x6c, 0x61, 0x67
        /*0046*/ 	.byte	0x67, 0x65, 0x64, 0x2e, 0x68, 0x70, 0x70, 0x00
	.type		$str$26,@object
	.size		$str$26,($str$25 - $str$26)
$str$26:
        /*004e*/ 	.byte	0x2f, 0x74, 0x6d, 0x70, 0x2f, 0x63, 0x75, 0x74, 0x6c, 0x61, 0x73, 0x73, 0x5f, 0x73, 0x77, 0x65
        /*005e*/ 	.byte	0x65, 0x70, 0x5f, 0x73, 0x72, 0x63, 0x2f, 0x69, 0x6e, 0x63, 0x6c, 0x75, 0x64, 0x65, 0x2f, 0x63
        /*006e*/ 	.byte	0x75, 0x74, 0x65, 0x2f, 0x61, 0x74, 0x6f, 0x6d, 0x2f, 0x63, 0x6f, 0x70, 0x79, 0x5f, 0x74, 0x72
        /*007e*/ 	.byte	0x61, 0x69, 0x74, 0x73, 0x5f, 0x73, 0x6d, 0x31, 0x30, 0x30, 0x2e, 0x68, 0x70, 0x70, 0x00
	.type		$str$25,@object
	.size		$str$25,(__unnamed_1 - $str$25)
$str$25:
        /*008d*/ 	.byte	0x28, 0x28, 0x75, 0x69, 0x6e, 0x74, 0x33, 0x32, 0x5f, 0x74, 0x28, 0x74, 0x68, 0x72, 0x65, 0x61
        /*009d*/ 	.byte	0x64, 0x49, 0x64, 0x78, 0x2e, 0x78, 0x29, 0x20, 0x2f, 0x20, 0x33, 0x32, 0x29, 0x20, 0x25, 0x20
        /*00ad*/ 	.byte	0x34, 0x29, 0x20, 0x3d, 0x3d, 0x20, 0x28, 0x28, 0x28, 0x74, 0x6d, 0x65, 0x6d, 0x5f, 0x61, 0x64
        /*00bd*/ 	.byte	0x64, 0x72, 0x20, 0x3e, 0x3e, 0x20, 0x31, 0x36, 0x29, 0x20, 0x2f, 0x20, 0x33, 0x32, 0x29, 0x20
        /*00cd*/ 	.byte	0x25, 0x20, 0x34, 0x29, 0x00
	.type		__unnamed_1,@object
	.size		__unnamed_1,(__unnamed_2 - __unnamed_1)
__unnamed_1:
        /*00d2*/ 	.byte	0x61, 0x75, 0x74, 0x6f, 0x20, 0x63, 0x75, 0x74, 0x65, 0x3a, 0x3a, 0x61, 0x73, 0x5f, 0x70, 0x6f
        /* <DEDUP_REMOVED lines=24> */
        /*0262*/ 	.byte	0x5d, 0x00
	.type		__unnamed_2,@object
	.size		__unnamed_2,(.L_2 - __unnamed_2)
__unnamed_2:
        /* <DEDUP_REMOVED lines=42> */
        /*0504*/ 	.byte	0x43, 0x3c, 0x30, 0x3e, 0x3e, 0x3e, 0x3e, 0x5d, 0x00
.L_2:


//--------------------- .nv.shared._ZN7cutlass13device_kernelINS_4gemm6kernel13GemmUniversalIN4cute5tupleIJiiiiEEENS1_10collective13CollectiveMmaINS1_35MainloopSm100TmaUmmaWarpSpecializedILi6ELi2ELi4ENS5_IJNS4_1CILi1EEESB_SB_EEEEENS5_IJNSA_ILi128EEENSA_ILi64EEESE_EEEaNS5_IJlSB_lEEEaSH_NS4_8TiledMMAINS4_8MMA_AtomIJNS4_15SM100_MMA_S8_SSIaaiLi128ELi64ELNS4_4UMMA5MajorE0ELSM_0ELNSL_8SaturateE0EEEEEENS4_6LayoutISC_NS5_IJNSA_ILi0EEESR_SR_EEEEENS5_IJNS4_10UnderscoreESU_SU_EEEEENS4_13SM90_TMA_LOADENS4_14ComposedLayoutINS4_7SwizzleILi3ELi4ELi3EEENS4_18smem_ptr_flag_bitsILi8EEENSQ_INS5_IJNSA_ILi8EEESE_EEENS5_IJSE_SB_EEEEEEEvNS4_8identityESX_S17_vS18_EENS_8epilogue10collective18CollectiveEpilogueINS1A_23Sm100TmaWarpSpecializedILi1ELi1ELi64ELb0ELb0EEEJSG_NS5_IJNSQ_ISE_SB_EENSQ_ISF_SB_EEEEEaSH_aSH_NS1A_6fusion15FusionCallbacksIS1E_NS1I_17LinearCombinationIaiaiLNS_15FloatRoundStyleE2EEESG_S1H_JEEENS4_5SM1004TMEM4LOAD26SM100_TMEM_LOAD_32dp32b64xESX_NSY_INSZ_ILi2ELi4ELi3EEES12_NSQ_INS5_IJS13_SF_EEENS5_IJSF_SB_EEEEEEENS4_39AutoVectorizingCopyWithAssumedAlignmentILi128EEENS4_14SM90_TMA_STOREES1W_S1Y_S1Y_EEEvvEEEEvNT_6ParamsE --------------------------
	.section	.nv.shared._ZN7cutlass13device_kernelINS_4gemm6kernel13GemmUniversalIN4cute5tupleIJiiiiEEENS1_10collective13CollectiveMmaINS1_35MainloopSm100TmaUmmaWarpSpecializedILi6ELi2ELi4ENS5_IJNS4_1CILi1EEESB_SB_EEEEENS5_IJNSA_ILi128EEENSA_ILi64EEESE_EEEaNS5_IJlSB_lEEEaSH_NS4_8TiledMMAINS4_8MMA_AtomIJNS4_15SM100_MMA_S8_SSIaaiLi128ELi64ELNS4_4UMMA5MajorE0ELSM_0ELNSL_8SaturateE0EEEEEENS4_6LayoutISC_NS5_IJNSA_ILi0EEESR_SR_EEEEENS5_IJNS4_10UnderscoreESU_SU_EEEEENS4_13SM90_TMA_LOADENS4_14ComposedLayoutINS4_7SwizzleILi3ELi4ELi3EEENS4_18smem_ptr_flag_bitsILi8EEENSQ_INS5_IJNSA_ILi8EEESE_EEENS5_IJSE_SB_EEEEEEEvNS4_8identityESX_S17_vS18_EENS_8epilogue10collective18CollectiveEpilogueINS1A_23Sm100TmaWarpSpecializedILi1ELi1ELi64ELb0ELb0EEEJSG_NS5_IJNSQ_ISE_SB_EENSQ_ISF_SB_EEEEEaSH_aSH_NS1A_6fusion15FusionCallbacksIS1E_NS1I_17LinearCombinationIaiaiLNS_15FloatRoundStyleE2EEESG_S1H_JEEENS4_5SM1004TMEM4LOAD26SM100_TMEM_LOAD_32dp32b64xESX_NSY_INSZ_ILi2ELi4ELi3EEES12_NSQ_INS5_IJS13_SF_EEENS5_IJSF_SB_EEEEEEENS4_39AutoVectorizingCopyWithAssumedAlignmentILi128EEENS4_14SM90_TMA_STOREES1W_S1Y_S1Y_EEEvvEEEEvNT_6ParamsE,"aw",@nobits
	.sectionflags	@""
	.align	16
	.zero		1024


//--------------------- .nv.shared.reserved.0     --------------------------
	.section	.nv.shared.reserved.0,"aw",@nobits
	.weak		__nv_reservedSMEM_offset_0_alias
	.size		__nv_reservedSMEM_offset_0_alias, 0, 64
	.other		__nv_reservedSMEM_offset_0_alias,@"STO_CUDA_RESERVED_SHARED STV_DEFAULT"
__nv_reservedSMEM_offset_0_alias:
	.zero		0
.nv.shared.reserved.0:
	.zero		64
	.weak		__nv_reservedSMEM_tcgen05_partition
	.type		__nv_reservedSMEM_tcgen05_partition,@object
	.size		__nv_reservedSMEM_tcgen05_partition,(.L_0 - __nv_reservedSMEM_tcgen05_partition)
__nv_reservedSMEM_tcgen05_partition:
	.zero		32
.L_0:


//--------------------- .nv.global                --------------------------
	.section	.nv.global,"aw",@nobits
.nv.global:
	.type		_ZN40_INTERNAL_c496426d_4_k_cu_3ca58921_154204cute1_E,@object
	.size		_ZN40_INTERNAL_c496426d_4_k_cu_3ca58921_154204cute1_E,(_ZN40_INTERNAL_c496426d_4_k_cu_3ca58921_154204cuda3std3__45__cpo6cbeginE - _ZN40_INTERNAL_c496426d_4_k_cu_3ca58921_154204cute1_E)
_ZN40_INTERNAL_c496426d_4_k_cu_3ca58921_154204cute1_E:
	.zero		1
	.type		_ZN40_INTERNAL_c496426d_4_k_cu_3ca58921_154204cuda3std3__45__cpo6cbeginE,@object
	.size		_ZN40_INTERNAL_c496426d_4_k_cu_3ca58921_154204cuda3std3__45__cpo6cbeginE,(_ZN40_INTERNAL_c496426d_4_k_cu_3ca58921_154204cuda3std3__48in_placeE - _ZN40_INTERNAL_c496426d_4_k_cu_3ca58921_154204cuda3std3__45__cpo6cbeginE)
_ZN40_INTERNAL_c496426d_4_k_cu_3ca58921_154204cuda3std3__45__cpo6cbeginE:
	.zero		1
	.type		_ZN40_INTERNAL_c496426d_4_k_cu_3ca58921_154204cuda3std3__48in_placeE,@object
	.size		_ZN40_INTERNAL_c496426d_4_k_cu_3ca58921_154204cuda3std3__48in_placeE,(_ZN40_INTERNAL_c496426d_4_k_cu_3ca58921_154204cuda3std6ranges3__45__cpo9iter_moveE - _ZN40_INTERNAL_c496426d_4_k_cu_3ca58921_154204cuda3std3__48in_placeE)
_ZN40_INTERNAL_c496426d_4_k_cu_3ca58921_154204cuda3std3__48in_placeE:
	.zero		1
	.type		_ZN40_INTERNAL_c496426d_4_k_cu_3ca58921_154204cuda3std6ranges3__45__cpo9iter_moveE,@object
	.size		_ZN40_INTERNAL_c496426d_4_k_cu_3ca58921_154204cuda3std6ranges3__45__cpo9iter_moveE,(_ZN40_INTERNAL_c496426d_4_k_cu_3ca58921_154204cuda3std3__45__cpo5beginE - _ZN40_INTERNAL_c496426d_4_k_cu_3ca58921_154204cuda3std6ranges3__45__cpo9iter_moveE)
_ZN40_INTERNAL_c496426d_4_k_cu_3ca58921_154204cuda3std6ranges3__45__cpo9iter_moveE:
	.zero		1
	.type		_ZN40_INTERNAL_c496426d_4_k_cu_3ca58921_154204cuda3std3__45__cpo5beginE,@object
	.size		_ZN40_INTERNAL_c496426d_4_k_cu_3ca58921_154204cuda3std3__45__cpo5beginE,(_ZN40_INTERNAL_c496426d_4_k_cu_3ca58921_154204cuda3std3__442_GLOBAL__N__c496426d_4_k_cu_3ca58921_154206ignoreE - _ZN40_INTERNAL_c496426d_4_k_cu_3ca58921_154204cuda3std3__45__cpo5beginE)
_ZN40_INTERNAL_c496426d_4_k_cu_3ca58921_154204cuda3std3__45__cpo5beginE:
	.zero		1
	.type		_ZN40_INTERNAL_c496426d_4_k_cu_3ca58921_154204cuda3std3__442_GLOBAL__N__c496426d_4_k_cu_3ca58921_154206ignoreE,@object
	.size		_ZN40_INTERNAL_c496426d_4_k_cu_3ca58921_154204cuda3std3__442_GLOBAL__N__c496426d_4_k_cu_3ca58921_154206ignoreE,(_ZN40_INTERNAL_c496426d_4_k_cu_3ca58921_154204cute7productE - _ZN40_INTERNAL_c496426d_4_k_cu_3ca58921_154204cuda3std3__442_GLOBAL__N__c496426d_4_k_cu_3ca58921_154206ignoreE)
_ZN40_INTERNAL_c496426d_4_k_cu_3ca58921_154204cuda3std3__442_GLOBAL__N__c496426d_4_k_cu_3ca58921_154206ignoreE:
	.zero		1
	.type		_ZN40_INTERNAL_c496426d_4_k_cu_3ca58921_154204cute7productE,@object
	.size		_ZN40_INTERNAL_c496426d_4_k_cu_3ca58921_154204cute7productE,(_ZN40_INTERNAL_c496426d_4_k_cu_3ca58921_154204cuda3std3__45__cpo3endE - _ZN40_INTERNAL_c496426d_4_k_cu_3ca58921_154204cute7productE)
_ZN40_INTERNAL_c496426d_4_k_cu_3ca58921_154204cute7productE:
	.zero		1
	.type		_ZN40_INTERNAL_c496426d_4_k_cu_3ca58921_154204cuda3std3__45__cpo3endE,@object
	.size		_ZN40_INTERNAL_c496426d_4_k_cu_3ca58921_154204cuda3std3__45__cpo3endE,(_ZN40_INTERNAL_c496426d_4_k_cu_3ca58921_154204cuda3std3__419piecewise_constructE - _ZN40_INTERNAL_c496426d_4_k_cu_3ca58921_154204cuda3std3__45__cpo3endE)
_ZN40_INTERNAL_c496426d_4_k_cu_3ca58921_154204cuda3std3__45__cpo3endE:
	.zero		1
	.type		_ZN40_INTERNAL_c496426d_4_k_cu_3ca58921_154204cuda3std3__419piecewise_constructE,@object
	.size		_ZN40_INTERNAL_c496426d_4_k_cu_3ca58921_154204cuda3std3__419piecewise_constructE,(_ZN40_INTERNAL_c496426d_4_k_cu_3ca58921_154204cuda3std3__45__cpo4cendE - _ZN40_INTERNAL_c496426d_4_k_cu_3ca58921_154204cuda3std3__419piecewise_constructE)
_ZN40_INTERNAL_c496426d_4_k_cu_3ca58921_154204cuda3std3__419piecewise_constructE:
	.zero		1
	.type		_ZN40_INTERNAL_c496426d_4_k_cu_3ca58921_154204cuda3std3__45__cpo4cendE,@object
	.size		_ZN40_INTERNAL_c496426d_4_k_cu_3ca58921_154204cuda3std3__45__cpo4cendE,(_ZN40_INTERNAL_c496426d_4_k_cu_3ca58921_154204cuda3std6ranges3__45__cpo4swapE - _ZN40_INTERNAL_c496426d_4_k_cu_3ca58921_154204cuda3std3__45__cpo4cendE)
_ZN40_INTERNAL_c496426d_4_k_cu_3ca58921_154204cuda3std3__45__cpo4cendE:
	.zero		1
	.type		_ZN40_INTERNAL_c496426d_4_k_cu_3ca58921_154204cuda3std6ranges3__45__cpo4swapE,@object
	.size		_ZN40_INTERNAL_c496426d_4_k_cu_3ca58921_154204cuda3std6ranges3__45__cpo4swapE,(.L_10 - _ZN40_INTERNAL_c496426d_4_k_cu_3ca58921_154204cuda3std6ranges3__45__cpo4swapE)
_ZN40_INTERNAL_c496426d_4_k_cu_3ca58921_154204cuda3std6ranges3__45__cpo4swapE:
	.zero		1
.L_10:


//--------------------- .nv.constant0._ZN7cutlass13device_kernelINS_4gemm6kernel13GemmUniversalIN4cute5tupleIJiiiiEEENS1_10collective13CollectiveMmaINS1_35MainloopSm100TmaUmmaWarpSpecializedILi6ELi2ELi4ENS5_IJNS4_1CILi1EEESB_SB_EEEEENS5_IJNSA_ILi128EEENSA_ILi64EEESE_EEEaNS5_IJlSB_lEEEaSH_NS4_8TiledMMAINS4_8MMA_AtomIJNS4_15SM100_MMA_S8_SSIaaiLi128ELi64ELNS4_4UMMA5MajorE0ELSM_0ELNSL_8SaturateE0EEEEEENS4_6LayoutISC_NS5_IJNSA_ILi0EEESR_SR_EEEEENS5_IJNS4_10UnderscoreESU_SU_EEEEENS4_13SM90_TMA_LOADENS4_14ComposedLayoutINS4_7SwizzleILi3ELi4ELi3EEENS4_18smem_ptr_flag_bitsILi8EEENSQ_INS5_IJNSA_ILi8EEESE_EEENS5_IJSE_SB_EEEEEEEvNS4_8identityESX_S17_vS18_EENS_8epilogue10collective18CollectiveEpilogueINS1A_23Sm100TmaWarpSpecializedILi1ELi1ELi64ELb0ELb0EEEJSG_NS5_IJNSQ_ISE_SB_EENSQ_ISF_SB_EEEEEaSH_aSH_NS1A_6fusion15FusionCallbacksIS1E_NS1I_17LinearCombinationIaiaiLNS_15FloatRoundStyleE2EEESG_S1H_JEEENS4_5SM1004TMEM4LOAD26SM100_TMEM_LOAD_32dp32b64xESX_NSY_INSZ_ILi2ELi4ELi3EEES12_NSQ_INS5_IJS13_SF_EEENS5_IJSF_SB_EEEEEEENS4_39AutoVectorizingCopyWithAssumedAlignmentILi128EEENS4_14SM90_TMA_STOREES1W_S1Y_S1Y_EEEvvEEEEvNT_6ParamsE --------------------------
	.section	.nv.constant0._ZN7cutlass13device_kernelINS_4gemm6kernel13GemmUniversalIN4cute5tupleIJiiiiEEENS1_10collective13CollectiveMmaINS1_35MainloopSm100TmaUmmaWarpSpecializedILi6ELi2ELi4ENS5_IJNS4_1CILi1EEESB_SB_EEEEENS5_IJNSA_ILi128EEENSA_ILi64EEESE_EEEaNS5_IJlSB_lEEEaSH_NS4_8TiledMMAINS4_8MMA_AtomIJNS4_15SM100_MMA_S8_SSIaaiLi128ELi64ELNS4_4UMMA5MajorE0ELSM_0ELNSL_8SaturateE0EEEEEENS4_6LayoutISC_NS5_IJNSA_ILi0EEESR_SR_EEEEENS5_IJNS4_10UnderscoreESU_SU_EEEEENS4_13SM90_TMA_LOADENS4_14ComposedLayoutINS4_7SwizzleILi3ELi4ELi3EEENS4_18smem_ptr_flag_bitsILi8EEENSQ_INS5_IJNSA_ILi8EEESE_EEENS5_IJSE_SB_EEEEEEEvNS4_8identityESX_S17_vS18_EENS_8epilogue10collective18CollectiveEpilogueINS1A_23Sm100TmaWarpSpecializedILi1ELi1ELi64ELb0ELb0EEEJSG_NS5_IJNSQ_ISE_SB_EENSQ_ISF_SB_EEEEEaSH_aSH_NS1A_6fusion15FusionCallbacksIS1E_NS1I_17LinearCombinationIaiaiLNS_15FloatRoundStyleE2EEESG_S1H_JEEENS4_5SM1004TMEM4LOAD26SM100_TMEM_LOAD_32dp32b64xESX_NSY_INSZ_ILi2ELi4ELi3EEES12_NSQ_INS5_IJS13_SF_EEENS5_IJSF_SB_EEEEEEENS4_39AutoVectorizingCopyWithAssumedAlignmentILi128EEENS4_14SM90_TMA_STOREES1W_S1Y_S1Y_EEEvvEEEEvNT_6ParamsE,"a",@progbits
	.sectionflags	@""
	.align	4
.nv.constant0._ZN7cutlass13device_kernelINS_4gemm6kernel13GemmUniversalIN4cute5tupleIJiiiiEEENS1_10collective13CollectiveMmaINS1_35MainloopSm100TmaUmmaWarpSpecializedILi6ELi2ELi4ENS5_IJNS4_1CILi1EEESB_SB_EEEEENS5_IJNSA_ILi128EEENSA_ILi64EEESE_EEEaNS5_IJlSB_lEEEaSH_NS4_8TiledMMAINS4_8MMA_AtomIJNS4_15SM100_MMA_S8_SSIaaiLi128ELi64ELNS4_4UMMA5MajorE0ELSM_0ELNSL_8SaturateE0EEEEEENS4_6LayoutISC_NS5_IJNSA_ILi0EEESR_SR_EEEEENS5_IJNS4_10UnderscoreESU_SU_EEEEENS4_13SM90_TMA_LOADENS4_14ComposedLayoutINS4_7SwizzleILi3ELi4ELi3EEENS4_18smem_ptr_flag_bitsILi8EEENSQ_INS5_IJNSA_ILi8EEESE_EEENS5_IJSE_SB_EEEEEEEvNS4_8identityESX_S17_vS18_EENS_8epilogue10collective18CollectiveEpilogueINS1A_23Sm100TmaWarpSpecializedILi1ELi1ELi64ELb0ELb0EEEJSG_NS5_IJNSQ_ISE_SB_EENSQ_ISF_SB_EEEEEaSH_aSH_NS1A_6fusion15FusionCallbacksIS1E_NS1I_17LinearCombinationIaiaiLNS_15FloatRoundStyleE2EEESG_S1H_JEEENS4_5SM1004TMEM4LOAD26SM100_TMEM_LOAD_32dp32b64xESX_NSY_INSZ_ILi2ELi4ELi3EEES12_NSQ_INS5_IJS13_SF_EEENS5_IJSF_SB_EEEEEEENS4_39AutoVectorizingCopyWithAssumedAlignmentILi128EEENS4_14SM90_TMA_STOREES1W_S1Y_S1Y_EEEvvEEEEvNT_6ParamsE:
	.zero		2944


//--------------------- SYMBOLS --------------------------

	.type		.nv.reservedSmem.offset0,@object
	.size		.nv.reservedSmem.offset0,0x4
	.type		.nv.reservedSmem.cap,@object
	.size		.nv.reservedSmem.cap,0x4
	.type		__assertfail,@function
